//
// Generated by NVIDIA NVVM Compiler
//
// Compiler Build ID: CL-36424714
// Cuda compilation tools, release 13.0, V13.0.88
// Based on NVVM 20.0.0
//

.version 9.0
.target sm_100
.address_size 64

	// .globl	_Z9cudaHellov
.extern .func  (.param .b32 func_retval0) vprintf
(
	.param .b64 vprintf_param_0,
	.param .b64 vprintf_param_1
)
;
.global .align 4 .b8 precalc_xorwow_matrix[102400];
.global .align 4 .b8 precalc_xorwow_offset_matrix[102400];
.global .align 4 .b8 mrg32k3aM1[2304];
.global .align 4 .b8 mrg32k3aM2[2304];
.global .align 4 .b8 mrg32k3aM1SubSeq[2016];
.global .align 4 .b8 mrg32k3aM2SubSeq[2016];
.global .align 4 .b8 mrg32k3aM1Seq[2304];
.global .align 4 .b8 mrg32k3aM2Seq[2304];
.const .align 8 .b8 __cr_lgamma_table[72];
.global .align 1 .b8 $str[18] = {72, 101, 108, 108, 111, 32, 102, 114, 111, 109, 32, 67, 85, 68, 65, 33, 10};

.visible .entry _Z9cudaHellov()
{
	.reg .b32 	%r<3>;
	.reg .b64 	%rd<3>;

	mov.u64 	%rd1, $str;
	cvta.global.u64 	%rd2, %rd1;
	{ // callseq 0, 0
	.param .b64 param0;
	st.param.b64 	[param0], %rd2;
	.param .b64 param1;
	st.param.b64 	[param1], 0;
	.param .b32 retval0;
	call.uni (retval0), 
	vprintf, 
	(
	param0, 
	param1
	);
	ld.param.b32 	%r1, [retval0];
	} // callseq 0
	ret;

}
	// .globl	_Z13cuRandArrInitPfiii
.visible .entry _Z13cuRandArrInitPfiii(
	.param .u64 .ptr .align 1 _Z13cuRandArrInitPfiii_param_0,
	.param .u32 _Z13cuRandArrInitPfiii_param_1,
	.param .u32 _Z13cuRandArrInitPfiii_param_2,
	.param .u32 _Z13cuRandArrInitPfiii_param_3
)
{
	.local .align 8 .b8 	__local_depot1[48];
	.reg .b64 	%SP;
	.reg .b64 	%SPL;
	.reg .pred 	%p<64>;
	.reg .b32 	%r<1203>;
	.reg .b32 	%f<7>;
	.reg .b64 	%rd<28>;

	mov.u64 	%SPL, __local_depot1;
	ld.param.u64 	%rd10, [_Z13cuRandArrInitPfiii_param_0];
	ld.param.u32 	%r541, [_Z13cuRandArrInitPfiii_param_1];
	ld.param.u32 	%r542, [_Z13cuRandArrInitPfiii_param_2];
	ld.param.u32 	%r543, [_Z13cuRandArrInitPfiii_param_3];
	mov.u32 	%r544, %ctaid.x;
	mov.u32 	%r545, %ntid.x;
	mov.u32 	%r546, %tid.x;
	mad.lo.s32 	%r1, %r544, %r545, %r546;
	setp.ge.s32 	%p1, %r1, %r543;
	@%p1 bra 	$L__BB1_117;
	add.u64 	%rd1, %SPL, 0;
	// begin inline asm
	mov.u64 	%rd11, %clock64;
	// end inline asm
	cvt.s64.s32 	%rd2, %r1;
	cvt.u32.u64 	%r547, %rd11;
	xor.b32  	%r548, %r547, -1429050551;
	mul.lo.s32 	%r549, %r548, 1099087573;
	{ .reg .b32 tmp; mov.b64 {tmp, %r550}, %rd11; }
	xor.b32  	%r551, %r550, -136515619;
	mul.lo.s32 	%r552, %r551, -1703105765;
	add.s32 	%r553, %r549, %r552;
	add.s32 	%r2, %r553, 6615241;
	add.s32 	%r939, %r549, 123456789;
	st.local.v2.u32 	[%rd1], {%r2, %r939};
	xor.b32  	%r554, %r549, 362436069;
	add.s32 	%r555, %r552, 521288629;
	st.local.v2.u32 	[%rd1+8], {%r554, %r555};
	xor.b32  	%r556, %r552, 88675123;
	add.s32 	%r935, %r549, 5783321;
	st.local.v2.u32 	[%rd1+16], {%r556, %r935};
	setp.eq.s32 	%p2, %r1, 0;
	@%p2 bra 	$L__BB1_116;
	mov.b32 	%r922, 0;
	mov.u64 	%rd27, %rd2;
$L__BB1_3:
	mov.u64 	%rd3, %rd27;
	and.b64  	%rd4, %rd3, 3;
	setp.eq.s64 	%p3, %rd4, 0;
	@%p3 bra 	$L__BB1_115;
	mul.wide.u32 	%rd13, %r922, 3200;
	mov.u64 	%rd14, precalc_xorwow_matrix;
	add.s64 	%rd5, %rd14, %rd13;
	mov.b32 	%r935, 0;
	mov.u32 	%r936, %r935;
	mov.u32 	%r937, %r935;
	mov.u32 	%r938, %r935;
	mov.u32 	%r939, %r935;
	mov.u32 	%r928, %r935;
$L__BB1_5:
	mul.wide.u32 	%rd15, %r928, 4;
	add.s64 	%rd16, %rd1, %rd15;
	ld.local.u32 	%r14, [%rd16+4];
	shl.b32 	%r15, %r928, 5;
	mov.b32 	%r934, 0;
$L__BB1_6:
	.pragma "nounroll";
	shr.u32 	%r560, %r14, %r934;
	and.b32  	%r561, %r560, 1;
	setp.eq.b32 	%p4, %r561, 1;
	not.pred 	%p5, %p4;
	add.s32 	%r562, %r15, %r934;
	mul.lo.s32 	%r563, %r562, 5;
	mul.wide.u32 	%rd17, %r563, 4;
	add.s64 	%rd6, %rd5, %rd17;
	@%p5 bra 	$L__BB1_8;
	ld.global.u32 	%r564, [%rd6];
	xor.b32  	%r939, %r939, %r564;
	ld.global.u32 	%r565, [%rd6+4];
	xor.b32  	%r938, %r938, %r565;
	ld.global.u32 	%r566, [%rd6+8];
	xor.b32  	%r937, %r937, %r566;
	ld.global.u32 	%r567, [%rd6+12];
	xor.b32  	%r936, %r936, %r567;
	ld.global.u32 	%r568, [%rd6+16];
	xor.b32  	%r935, %r935, %r568;
$L__BB1_8:
	and.b32  	%r570, %r560, 2;
	setp.eq.s32 	%p6, %r570, 0;
	@%p6 bra 	$L__BB1_10;
	ld.global.u32 	%r571, [%rd6+20];
	xor.b32  	%r939, %r939, %r571;
	ld.global.u32 	%r572, [%rd6+24];
	xor.b32  	%r938, %r938, %r572;
	ld.global.u32 	%r573, [%rd6+28];
	xor.b32  	%r937, %r937, %r573;
	ld.global.u32 	%r574, [%rd6+32];
	xor.b32  	%r936, %r936, %r574;
	ld.global.u32 	%r575, [%rd6+36];
	xor.b32  	%r935, %r935, %r575;
$L__BB1_10:
	and.b32  	%r577, %r560, 4;
	setp.eq.s32 	%p7, %r577, 0;
	@%p7 bra 	$L__BB1_12;
	ld.global.u32 	%r578, [%rd6+40];
	xor.b32  	%r939, %r939, %r578;
	ld.global.u32 	%r579, [%rd6+44];
	xor.b32  	%r938, %r938, %r579;
	ld.global.u32 	%r580, [%rd6+48];
	xor.b32  	%r937, %r937, %r580;
	ld.global.u32 	%r581, [%rd6+52];
	xor.b32  	%r936, %r936, %r581;
	ld.global.u32 	%r582, [%rd6+56];
	xor.b32  	%r935, %r935, %r582;
$L__BB1_12:
	and.b32  	%r584, %r560, 8;
	setp.eq.s32 	%p8, %r584, 0;
	@%p8 bra 	$L__BB1_14;
	ld.global.u32 	%r585, [%rd6+60];
	xor.b32  	%r939, %r939, %r585;
	ld.global.u32 	%r586, [%rd6+64];
	xor.b32  	%r938, %r938, %r586;
	ld.global.u32 	%r587, [%rd6+68];
	xor.b32  	%r937, %r937, %r587;
	ld.global.u32 	%r588, [%rd6+72];
	xor.b32  	%r936, %r936, %r588;
	ld.global.u32 	%r589, [%rd6+76];
	xor.b32  	%r935, %r935, %r589;
$L__BB1_14:
	and.b32  	%r591, %r560, 16;
	setp.eq.s32 	%p9, %r591, 0;
	@%p9 bra 	$L__BB1_16;
	ld.global.u32 	%r592, [%rd6+80];
	xor.b32  	%r939, %r939, %r592;
	ld.global.u32 	%r593, [%rd6+84];
	xor.b32  	%r938, %r938, %r593;
	ld.global.u32 	%r594, [%rd6+88];
	xor.b32  	%r937, %r937, %r594;
	ld.global.u32 	%r595, [%rd6+92];
	xor.b32  	%r936, %r936, %r595;
	ld.global.u32 	%r596, [%rd6+96];
	xor.b32  	%r935, %r935, %r596;
$L__BB1_16:
	and.b32  	%r598, %r560, 32;
	setp.eq.s32 	%p10, %r598, 0;
	@%p10 bra 	$L__BB1_18;
	ld.global.u32 	%r599, [%rd6+100];
	xor.b32  	%r939, %r939, %r599;
	ld.global.u32 	%r600, [%rd6+104];
	xor.b32  	%r938, %r938, %r600;
	ld.global.u32 	%r601, [%rd6+108];
	xor.b32  	%r937, %r937, %r601;
	ld.global.u32 	%r602, [%rd6+112];
	xor.b32  	%r936, %r936, %r602;
	ld.global.u32 	%r603, [%rd6+116];
	xor.b32  	%r935, %r935, %r603;
$L__BB1_18:
	and.b32  	%r605, %r560, 64;
	setp.eq.s32 	%p11, %r605, 0;
	@%p11 bra 	$L__BB1_20;
	ld.global.u32 	%r606, [%rd6+120];
	xor.b32  	%r939, %r939, %r606;
	ld.global.u32 	%r607, [%rd6+124];
	xor.b32  	%r938, %r938, %r607;
	ld.global.u32 	%r608, [%rd6+128];
	xor.b32  	%r937, %r937, %r608;
	ld.global.u32 	%r609, [%rd6+132];
	xor.b32  	%r936, %r936, %r609;
	ld.global.u32 	%r610, [%rd6+136];
	xor.b32  	%r935, %r935, %r610;
$L__BB1_20:
	and.b32  	%r612, %r560, 128;
	setp.eq.s32 	%p12, %r612, 0;
	@%p12 bra 	$L__BB1_22;
	ld.global.u32 	%r613, [%rd6+140];
	xor.b32  	%r939, %r939, %r613;
	ld.global.u32 	%r614, [%rd6+144];
	xor.b32  	%r938, %r938, %r614;
	ld.global.u32 	%r615, [%rd6+148];
	xor.b32  	%r937, %r937, %r615;
	ld.global.u32 	%r616, [%rd6+152];
	xor.b32  	%r936, %r936, %r616;
	ld.global.u32 	%r617, [%rd6+156];
	xor.b32  	%r935, %r935, %r617;
$L__BB1_22:
	and.b32  	%r619, %r560, 256;
	setp.eq.s32 	%p13, %r619, 0;
	@%p13 bra 	$L__BB1_24;
	ld.global.u32 	%r620, [%rd6+160];
	xor.b32  	%r939, %r939, %r620;
	ld.global.u32 	%r621, [%rd6+164];
	xor.b32  	%r938, %r938, %r621;
	ld.global.u32 	%r622, [%rd6+168];
	xor.b32  	%r937, %r937, %r622;
	ld.global.u32 	%r623, [%rd6+172];
	xor.b32  	%r936, %r936, %r623;
	ld.global.u32 	%r624, [%rd6+176];
	xor.b32  	%r935, %r935, %r624;
$L__BB1_24:
	and.b32  	%r626, %r560, 512;
	setp.eq.s32 	%p14, %r626, 0;
	@%p14 bra 	$L__BB1_26;
	ld.global.u32 	%r627, [%rd6+180];
	xor.b32  	%r939, %r939, %r627;
	ld.global.u32 	%r628, [%rd6+184];
	xor.b32  	%r938, %r938, %r628;
	ld.global.u32 	%r629, [%rd6+188];
	xor.b32  	%r937, %r937, %r629;
	ld.global.u32 	%r630, [%rd6+192];
	xor.b32  	%r936, %r936, %r630;
	ld.global.u32 	%r631, [%rd6+196];
	xor.b32  	%r935, %r935, %r631;
$L__BB1_26:
	and.b32  	%r633, %r560, 1024;
	setp.eq.s32 	%p15, %r633, 0;
	@%p15 bra 	$L__BB1_28;
	ld.global.u32 	%r634, [%rd6+200];
	xor.b32  	%r939, %r939, %r634;
	ld.global.u32 	%r635, [%rd6+204];
	xor.b32  	%r938, %r938, %r635;
	ld.global.u32 	%r636, [%rd6+208];
	xor.b32  	%r937, %r937, %r636;
	ld.global.u32 	%r637, [%rd6+212];
	xor.b32  	%r936, %r936, %r637;
	ld.global.u32 	%r638, [%rd6+216];
	xor.b32  	%r935, %r935, %r638;
$L__BB1_28:
	and.b32  	%r640, %r560, 2048;
	setp.eq.s32 	%p16, %r640, 0;
	@%p16 bra 	$L__BB1_30;
	ld.global.u32 	%r641, [%rd6+220];
	xor.b32  	%r939, %r939, %r641;
	ld.global.u32 	%r642, [%rd6+224];
	xor.b32  	%r938, %r938, %r642;
	ld.global.u32 	%r643, [%rd6+228];
	xor.b32  	%r937, %r937, %r643;
	ld.global.u32 	%r644, [%rd6+232];
	xor.b32  	%r936, %r936, %r644;
	ld.global.u32 	%r645, [%rd6+236];
	xor.b32  	%r935, %r935, %r645;
$L__BB1_30:
	and.b32  	%r647, %r560, 4096;
	setp.eq.s32 	%p17, %r647, 0;
	@%p17 bra 	$L__BB1_32;
	ld.global.u32 	%r648, [%rd6+240];
	xor.b32  	%r939, %r939, %r648;
	ld.global.u32 	%r649, [%rd6+244];
	xor.b32  	%r938, %r938, %r649;
	ld.global.u32 	%r650, [%rd6+248];
	xor.b32  	%r937, %r937, %r650;
	ld.global.u32 	%r651, [%rd6+252];
	xor.b32  	%r936, %r936, %r651;
	ld.global.u32 	%r652, [%rd6+256];
	xor.b32  	%r935, %r935, %r652;
$L__BB1_32:
	and.b32  	%r654, %r560, 8192;
	setp.eq.s32 	%p18, %r654, 0;
	@%p18 bra 	$L__BB1_34;
	ld.global.u32 	%r655, [%rd6+260];
	xor.b32  	%r939, %r939, %r655;
	ld.global.u32 	%r656, [%rd6+264];
	xor.b32  	%r938, %r938, %r656;
	ld.global.u32 	%r657, [%rd6+268];
	xor.b32  	%r937, %r937, %r657;
	ld.global.u32 	%r658, [%rd6+272];
	xor.b32  	%r936, %r936, %r658;
	ld.global.u32 	%r659, [%rd6+276];
	xor.b32  	%r935, %r935, %r659;
$L__BB1_34:
	and.b32  	%r661, %r560, 16384;
	setp.eq.s32 	%p19, %r661, 0;
	@%p19 bra 	$L__BB1_36;
	ld.global.u32 	%r662, [%rd6+280];
	xor.b32  	%r939, %r939, %r662;
	ld.global.u32 	%r663, [%rd6+284];
	xor.b32  	%r938, %r938, %r663;
	ld.global.u32 	%r664, [%rd6+288];
	xor.b32  	%r937, %r937, %r664;
	ld.global.u32 	%r665, [%rd6+292];
	xor.b32  	%r936, %r936, %r665;
	ld.global.u32 	%r666, [%rd6+296];
	xor.b32  	%r935, %r935, %r666;
$L__BB1_36:
	and.b32  	%r668, %r560, 32768;
	setp.eq.s32 	%p20, %r668, 0;
	@%p20 bra 	$L__BB1_38;
	ld.global.u32 	%r669, [%rd6+300];
	xor.b32  	%r939, %r939, %r669;
	ld.global.u32 	%r670, [%rd6+304];
	xor.b32  	%r938, %r938, %r670;
	ld.global.u32 	%r671, [%rd6+308];
	xor.b32  	%r937, %r937, %r671;
	ld.global.u32 	%r672, [%rd6+312];
	xor.b32  	%r936, %r936, %r672;
	ld.global.u32 	%r673, [%rd6+316];
	xor.b32  	%r935, %r935, %r673;
$L__BB1_38:
	add.s32 	%r934, %r934, 16;
	setp.ne.s32 	%p21, %r934, 32;
	@%p21 bra 	$L__BB1_6;
	mad.lo.s32 	%r674, %r928, -31, %r15;
	add.s32 	%r928, %r674, 1;
	setp.ne.s32 	%p22, %r928, 5;
	@%p22 bra 	$L__BB1_5;
	st.local.u32 	[%rd1+4], %r939;
	st.local.v2.u32 	[%rd1+8], {%r938, %r937};
	st.local.v2.u32 	[%rd1+16], {%r936, %r935};
	setp.eq.s64 	%p23, %rd4, 1;
	@%p23 bra 	$L__BB1_115;
	mov.b32 	%r935, 0;
	mov.u32 	%r1028, %r935;
	mov.u32 	%r1029, %r935;
	mov.u32 	%r1030, %r935;
	mov.u32 	%r939, %r935;
	mov.u32 	%r1020, %r935;
$L__BB1_42:
	mul.wide.u32 	%rd18, %r1020, 4;
	add.s64 	%rd19, %rd1, %rd18;
	ld.local.u32 	%r190, [%rd19+4];
	shl.b32 	%r191, %r1020, 5;
	mov.b32 	%r1026, 0;
$L__BB1_43:
	.pragma "nounroll";
	shr.u32 	%r677, %r190, %r1026;
	and.b32  	%r678, %r677, 1;
	setp.eq.b32 	%p24, %r678, 1;
	not.pred 	%p25, %p24;
	add.s32 	%r679, %r191, %r1026;
	mul.lo.s32 	%r680, %r679, 5;
	mul.wide.u32 	%rd20, %r680, 4;
	add.s64 	%rd7, %rd5, %rd20;
	@%p25 bra 	$L__BB1_45;
	ld.global.u32 	%r681, [%rd7];
	xor.b32  	%r939, %r939, %r681;
	ld.global.u32 	%r682, [%rd7+4];
	xor.b32  	%r1030, %r1030, %r682;
	ld.global.u32 	%r683, [%rd7+8];
	xor.b32  	%r1029, %r1029, %r683;
	ld.global.u32 	%r684, [%rd7+12];
	xor.b32  	%r1028, %r1028, %r684;
	ld.global.u32 	%r685, [%rd7+16];
	xor.b32  	%r935, %r935, %r685;
$L__BB1_45:
	and.b32  	%r687, %r677, 2;
	setp.eq.s32 	%p26, %r687, 0;
	@%p26 bra 	$L__BB1_47;
	ld.global.u32 	%r688, [%rd7+20];
	xor.b32  	%r939, %r939, %r688;
	ld.global.u32 	%r689, [%rd7+24];
	xor.b32  	%r1030, %r1030, %r689;
	ld.global.u32 	%r690, [%rd7+28];
	xor.b32  	%r1029, %r1029, %r690;
	ld.global.u32 	%r691, [%rd7+32];
	xor.b32  	%r1028, %r1028, %r691;
	ld.global.u32 	%r692, [%rd7+36];
	xor.b32  	%r935, %r935, %r692;
$L__BB1_47:
	and.b32  	%r694, %r677, 4;
	setp.eq.s32 	%p27, %r694, 0;
	@%p27 bra 	$L__BB1_49;
	ld.global.u32 	%r695, [%rd7+40];
	xor.b32  	%r939, %r939, %r695;
	ld.global.u32 	%r696, [%rd7+44];
	xor.b32  	%r1030, %r1030, %r696;
	ld.global.u32 	%r697, [%rd7+48];
	xor.b32  	%r1029, %r1029, %r697;
	ld.global.u32 	%r698, [%rd7+52];
	xor.b32  	%r1028, %r1028, %r698;
	ld.global.u32 	%r699, [%rd7+56];
	xor.b32  	%r935, %r935, %r699;
$L__BB1_49:
	and.b32  	%r701, %r677, 8;
	setp.eq.s32 	%p28, %r701, 0;
	@%p28 bra 	$L__BB1_51;
	ld.global.u32 	%r702, [%rd7+60];
	xor.b32  	%r939, %r939, %r702;
	ld.global.u32 	%r703, [%rd7+64];
	xor.b32  	%r1030, %r1030, %r703;
	ld.global.u32 	%r704, [%rd7+68];
	xor.b32  	%r1029, %r1029, %r704;
	ld.global.u32 	%r705, [%rd7+72];
	xor.b32  	%r1028, %r1028, %r705;
	ld.global.u32 	%r706, [%rd7+76];
	xor.b32  	%r935, %r935, %r706;
$L__BB1_51:
	and.b32  	%r708, %r677, 16;
	setp.eq.s32 	%p29, %r708, 0;
	@%p29 bra 	$L__BB1_53;
	ld.global.u32 	%r709, [%rd7+80];
	xor.b32  	%r939, %r939, %r709;
	ld.global.u32 	%r710, [%rd7+84];
	xor.b32  	%r1030, %r1030, %r710;
	ld.global.u32 	%r711, [%rd7+88];
	xor.b32  	%r1029, %r1029, %r711;
	ld.global.u32 	%r712, [%rd7+92];
	xor.b32  	%r1028, %r1028, %r712;
	ld.global.u32 	%r713, [%rd7+96];
	xor.b32  	%r935, %r935, %r713;
$L__BB1_53:
	and.b32  	%r715, %r677, 32;
	setp.eq.s32 	%p30, %r715, 0;
	@%p30 bra 	$L__BB1_55;
	ld.global.u32 	%r716, [%rd7+100];
	xor.b32  	%r939, %r939, %r716;
	ld.global.u32 	%r717, [%rd7+104];
	xor.b32  	%r1030, %r1030, %r717;
	ld.global.u32 	%r718, [%rd7+108];
	xor.b32  	%r1029, %r1029, %r718;
	ld.global.u32 	%r719, [%rd7+112];
	xor.b32  	%r1028, %r1028, %r719;
	ld.global.u32 	%r720, [%rd7+116];
	xor.b32  	%r935, %r935, %r720;
$L__BB1_55:
	and.b32  	%r722, %r677, 64;
	setp.eq.s32 	%p31, %r722, 0;
	@%p31 bra 	$L__BB1_57;
	ld.global.u32 	%r723, [%rd7+120];
	xor.b32  	%r939, %r939, %r723;
	ld.global.u32 	%r724, [%rd7+124];
	xor.b32  	%r1030, %r1030, %r724;
	ld.global.u32 	%r725, [%rd7+128];
	xor.b32  	%r1029, %r1029, %r725;
	ld.global.u32 	%r726, [%rd7+132];
	xor.b32  	%r1028, %r1028, %r726;
	ld.global.u32 	%r727, [%rd7+136];
	xor.b32  	%r935, %r935, %r727;
$L__BB1_57:
	and.b32  	%r729, %r677, 128;
	setp.eq.s32 	%p32, %r729, 0;
	@%p32 bra 	$L__BB1_59;
	ld.global.u32 	%r730, [%rd7+140];
	xor.b32  	%r939, %r939, %r730;
	ld.global.u32 	%r731, [%rd7+144];
	xor.b32  	%r1030, %r1030, %r731;
	ld.global.u32 	%r732, [%rd7+148];
	xor.b32  	%r1029, %r1029, %r732;
	ld.global.u32 	%r733, [%rd7+152];
	xor.b32  	%r1028, %r1028, %r733;
	ld.global.u32 	%r734, [%rd7+156];
	xor.b32  	%r935, %r935, %r734;
$L__BB1_59:
	and.b32  	%r736, %r677, 256;
	setp.eq.s32 	%p33, %r736, 0;
	@%p33 bra 	$L__BB1_61;
	ld.global.u32 	%r737, [%rd7+160];
	xor.b32  	%r939, %r939, %r737;
	ld.global.u32 	%r738, [%rd7+164];
	xor.b32  	%r1030, %r1030, %r738;
	ld.global.u32 	%r739, [%rd7+168];
	xor.b32  	%r1029, %r1029, %r739;
	ld.global.u32 	%r740, [%rd7+172];
	xor.b32  	%r1028, %r1028, %r740;
	ld.global.u32 	%r741, [%rd7+176];
	xor.b32  	%r935, %r935, %r741;
$L__BB1_61:
	and.b32  	%r743, %r677, 512;
	setp.eq.s32 	%p34, %r743, 0;
	@%p34 bra 	$L__BB1_63;
	ld.global.u32 	%r744, [%rd7+180];
	xor.b32  	%r939, %r939, %r744;
	ld.global.u32 	%r745, [%rd7+184];
	xor.b32  	%r1030, %r1030, %r745;
	ld.global.u32 	%r746, [%rd7+188];
	xor.b32  	%r1029, %r1029, %r746;
	ld.global.u32 	%r747, [%rd7+192];
	xor.b32  	%r1028, %r1028, %r747;
	ld.global.u32 	%r748, [%rd7+196];
	xor.b32  	%r935, %r935, %r748;
$L__BB1_63:
	and.b32  	%r750, %r677, 1024;
	setp.eq.s32 	%p35, %r750, 0;
	@%p35 bra 	$L__BB1_65;
	ld.global.u32 	%r751, [%rd7+200];
	xor.b32  	%r939, %r939, %r751;
	ld.global.u32 	%r752, [%rd7+204];
	xor.b32  	%r1030, %r1030, %r752;
	ld.global.u32 	%r753, [%rd7+208];
	xor.b32  	%r1029, %r1029, %r753;
	ld.global.u32 	%r754, [%rd7+212];
	xor.b32  	%r1028, %r1028, %r754;
	ld.global.u32 	%r755, [%rd7+216];
	xor.b32  	%r935, %r935, %r755;
$L__BB1_65:
	and.b32  	%r757, %r677, 2048;
	setp.eq.s32 	%p36, %r757, 0;
	@%p36 bra 	$L__BB1_67;
	ld.global.u32 	%r758, [%rd7+220];
	xor.b32  	%r939, %r939, %r758;
	ld.global.u32 	%r759, [%rd7+224];
	xor.b32  	%r1030, %r1030, %r759;
	ld.global.u32 	%r760, [%rd7+228];
	xor.b32  	%r1029, %r1029, %r760;
	ld.global.u32 	%r761, [%rd7+232];
	xor.b32  	%r1028, %r1028, %r761;
	ld.global.u32 	%r762, [%rd7+236];
	xor.b32  	%r935, %r935, %r762;
$L__BB1_67:
	and.b32  	%r764, %r677, 4096;
	setp.eq.s32 	%p37, %r764, 0;
	@%p37 bra 	$L__BB1_69;
	ld.global.u32 	%r765, [%rd7+240];
	xor.b32  	%r939, %r939, %r765;
	ld.global.u32 	%r766, [%rd7+244];
	xor.b32  	%r1030, %r1030, %r766;
	ld.global.u32 	%r767, [%rd7+248];
	xor.b32  	%r1029, %r1029, %r767;
	ld.global.u32 	%r768, [%rd7+252];
	xor.b32  	%r1028, %r1028, %r768;
	ld.global.u32 	%r769, [%rd7+256];
	xor.b32  	%r935, %r935, %r769;
$L__BB1_69:
	and.b32  	%r771, %r677, 8192;
	setp.eq.s32 	%p38, %r771, 0;
	@%p38 bra 	$L__BB1_71;
	ld.global.u32 	%r772, [%rd7+260];
	xor.b32  	%r939, %r939, %r772;
	ld.global.u32 	%r773, [%rd7+264];
	xor.b32  	%r1030, %r1030, %r773;
	ld.global.u32 	%r774, [%rd7+268];
	xor.b32  	%r1029, %r1029, %r774;
	ld.global.u32 	%r775, [%rd7+272];
	xor.b32  	%r1028, %r1028, %r775;
	ld.global.u32 	%r776, [%rd7+276];
	xor.b32  	%r935, %r935, %r776;
$L__BB1_71:
	and.b32  	%r778, %r677, 16384;
	setp.eq.s32 	%p39, %r778, 0;
	@%p39 bra 	$L__BB1_73;
	ld.global.u32 	%r779, [%rd7+280];
	xor.b32  	%r939, %r939, %r779;
	ld.global.u32 	%r780, [%rd7+284];
	xor.b32  	%r1030, %r1030, %r780;
	ld.global.u32 	%r781, [%rd7+288];
	xor.b32  	%r1029, %r1029, %r781;
	ld.global.u32 	%r782, [%rd7+292];
	xor.b32  	%r1028, %r1028, %r782;
	ld.global.u32 	%r783, [%rd7+296];
	xor.b32  	%r935, %r935, %r783;
$L__BB1_73:
	and.b32  	%r785, %r677, 32768;
	setp.eq.s32 	%p40, %r785, 0;
	@%p40 bra 	$L__BB1_75;
	ld.global.u32 	%r786, [%rd7+300];
	xor.b32  	%r939, %r939, %r786;
	ld.global.u32 	%r787, [%rd7+304];
	xor.b32  	%r1030, %r1030, %r787;
	ld.global.u32 	%r788, [%rd7+308];
	xor.b32  	%r1029, %r1029, %r788;
	ld.global.u32 	%r789, [%rd7+312];
	xor.b32  	%r1028, %r1028, %r789;
	ld.global.u32 	%r790, [%rd7+316];
	xor.b32  	%r935, %r935, %r790;
$L__BB1_75:
	add.s32 	%r1026, %r1026, 16;
	setp.ne.s32 	%p41, %r1026, 32;
	@%p41 bra 	$L__BB1_43;
	mad.lo.s32 	%r791, %r1020, -31, %r191;
	add.s32 	%r1020, %r791, 1;
	setp.ne.s32 	%p42, %r1020, 5;
	@%p42 bra 	$L__BB1_42;
	st.local.u32 	[%rd1+4], %r939;
	st.local.v2.u32 	[%rd1+8], {%r1030, %r1029};
	st.local.v2.u32 	[%rd1+16], {%r1028, %r935};
	setp.ne.s64 	%p43, %rd4, 3;
	@%p43 bra 	$L__BB1_115;
	mov.b32 	%r935, 0;
	mov.u32 	%r1120, %r935;
	mov.u32 	%r1121, %r935;
	mov.u32 	%r1122, %r935;
	mov.u32 	%r939, %r935;
	mov.u32 	%r1112, %r935;
$L__BB1_79:
	mul.wide.u32 	%rd21, %r1112, 4;
	add.s64 	%rd22, %rd1, %rd21;
	ld.local.u32 	%r366, [%rd22+4];
	shl.b32 	%r367, %r1112, 5;
	mov.b32 	%r1118, 0;
$L__BB1_80:
	.pragma "nounroll";
	shr.u32 	%r794, %r366, %r1118;
	and.b32  	%r795, %r794, 1;
	setp.eq.b32 	%p44, %r795, 1;
	not.pred 	%p45, %p44;
	add.s32 	%r796, %r367, %r1118;
	mul.lo.s32 	%r797, %r796, 5;
	mul.wide.u32 	%rd23, %r797, 4;
	add.s64 	%rd8, %rd5, %rd23;
	@%p45 bra 	$L__BB1_82;
	ld.global.u32 	%r798, [%rd8];
	xor.b32  	%r939, %r939, %r798;
	ld.global.u32 	%r799, [%rd8+4];
	xor.b32  	%r1122, %r1122, %r799;
	ld.global.u32 	%r800, [%rd8+8];
	xor.b32  	%r1121, %r1121, %r800;
	ld.global.u32 	%r801, [%rd8+12];
	xor.b32  	%r1120, %r1120, %r801;
	ld.global.u32 	%r802, [%rd8+16];
	xor.b32  	%r935, %r935, %r802;
$L__BB1_82:
	and.b32  	%r804, %r794, 2;
	setp.eq.s32 	%p46, %r804, 0;
	@%p46 bra 	$L__BB1_84;
	ld.global.u32 	%r805, [%rd8+20];
	xor.b32  	%r939, %r939, %r805;
	ld.global.u32 	%r806, [%rd8+24];
	xor.b32  	%r1122, %r1122, %r806;
	ld.global.u32 	%r807, [%rd8+28];
	xor.b32  	%r1121, %r1121, %r807;
	ld.global.u32 	%r808, [%rd8+32];
	xor.b32  	%r1120, %r1120, %r808;
	ld.global.u32 	%r809, [%rd8+36];
	xor.b32  	%r935, %r935, %r809;
$L__BB1_84:
	and.b32  	%r811, %r794, 4;
	setp.eq.s32 	%p47, %r811, 0;
	@%p47 bra 	$L__BB1_86;
	ld.global.u32 	%r812, [%rd8+40];
	xor.b32  	%r939, %r939, %r812;
	ld.global.u32 	%r813, [%rd8+44];
	xor.b32  	%r1122, %r1122, %r813;
	ld.global.u32 	%r814, [%rd8+48];
	xor.b32  	%r1121, %r1121, %r814;
	ld.global.u32 	%r815, [%rd8+52];
	xor.b32  	%r1120, %r1120, %r815;
	ld.global.u32 	%r816, [%rd8+56];
	xor.b32  	%r935, %r935, %r816;
$L__BB1_86:
	and.b32  	%r818, %r794, 8;
	setp.eq.s32 	%p48, %r818, 0;
	@%p48 bra 	$L__BB1_88;
	ld.global.u32 	%r819, [%rd8+60];
	xor.b32  	%r939, %r939, %r819;
	ld.global.u32 	%r820, [%rd8+64];
	xor.b32  	%r1122, %r1122, %r820;
	ld.global.u32 	%r821, [%rd8+68];
	xor.b32  	%r1121, %r1121, %r821;
	ld.global.u32 	%r822, [%rd8+72];
	xor.b32  	%r1120, %r1120, %r822;
	ld.global.u32 	%r823, [%rd8+76];
	xor.b32  	%r935, %r935, %r823;
$L__BB1_88:
	and.b32  	%r825, %r794, 16;
	setp.eq.s32 	%p49, %r825, 0;
	@%p49 bra 	$L__BB1_90;
	ld.global.u32 	%r826, [%rd8+80];
	xor.b32  	%r939, %r939, %r826;
	ld.global.u32 	%r827, [%rd8+84];
	xor.b32  	%r1122, %r1122, %r827;
	ld.global.u32 	%r828, [%rd8+88];
	xor.b32  	%r1121, %r1121, %r828;
	ld.global.u32 	%r829, [%rd8+92];
	xor.b32  	%r1120, %r1120, %r829;
	ld.global.u32 	%r830, [%rd8+96];
	xor.b32  	%r935, %r935, %r830;
$L__BB1_90:
	and.b32  	%r832, %r794, 32;
	setp.eq.s32 	%p50, %r832, 0;
	@%p50 bra 	$L__BB1_92;
	ld.global.u32 	%r833, [%rd8+100];
	xor.b32  	%r939, %r939, %r833;
	ld.global.u32 	%r834, [%rd8+104];
	xor.b32  	%r1122, %r1122, %r834;
	ld.global.u32 	%r835, [%rd8+108];
	xor.b32  	%r1121, %r1121, %r835;
	ld.global.u32 	%r836, [%rd8+112];
	xor.b32  	%r1120, %r1120, %r836;
	ld.global.u32 	%r837, [%rd8+116];
	xor.b32  	%r935, %r935, %r837;
$L__BB1_92:
	and.b32  	%r839, %r794, 64;
	setp.eq.s32 	%p51, %r839, 0;
	@%p51 bra 	$L__BB1_94;
	ld.global.u32 	%r840, [%rd8+120];
	xor.b32  	%r939, %r939, %r840;
	ld.global.u32 	%r841, [%rd8+124];
	xor.b32  	%r1122, %r1122, %r841;
	ld.global.u32 	%r842, [%rd8+128];
	xor.b32  	%r1121, %r1121, %r842;
	ld.global.u32 	%r843, [%rd8+132];
	xor.b32  	%r1120, %r1120, %r843;
	ld.global.u32 	%r844, [%rd8+136];
	xor.b32  	%r935, %r935, %r844;
$L__BB1_94:
	and.b32  	%r846, %r794, 128;
	setp.eq.s32 	%p52, %r846, 0;
	@%p52 bra 	$L__BB1_96;
	ld.global.u32 	%r847, [%rd8+140];
	xor.b32  	%r939, %r939, %r847;
	ld.global.u32 	%r848, [%rd8+144];
	xor.b32  	%r1122, %r1122, %r848;
	ld.global.u32 	%r849, [%rd8+148];
	xor.b32  	%r1121, %r1121, %r849;
	ld.global.u32 	%r850, [%rd8+152];
	xor.b32  	%r1120, %r1120, %r850;
	ld.global.u32 	%r851, [%rd8+156];
	xor.b32  	%r935, %r935, %r851;
$L__BB1_96:
	and.b32  	%r853, %r794, 256;
	setp.eq.s32 	%p53, %r853, 0;
	@%p53 bra 	$L__BB1_98;
	ld.global.u32 	%r854, [%rd8+160];
	xor.b32  	%r939, %r939, %r854;
	ld.global.u32 	%r855, [%rd8+164];
	xor.b32  	%r1122, %r1122, %r855;
	ld.global.u32 	%r856, [%rd8+168];
	xor.b32  	%r1121, %r1121, %r856;
	ld.global.u32 	%r857, [%rd8+172];
	xor.b32  	%r1120, %r1120, %r857;
	ld.global.u32 	%r858, [%rd8+176];
	xor.b32  	%r935, %r935, %r858;
$L__BB1_98:
	and.b32  	%r860, %r794, 512;
	setp.eq.s32 	%p54, %r860, 0;
	@%p54 bra 	$L__BB1_100;
	ld.global.u32 	%r861, [%rd8+180];
	xor.b32  	%r939, %r939, %r861;
	ld.global.u32 	%r862, [%rd8+184];
	xor.b32  	%r1122, %r1122, %r862;
	ld.global.u32 	%r863, [%rd8+188];
	xor.b32  	%r1121, %r1121, %r863;
	ld.global.u32 	%r864, [%rd8+192];
	xor.b32  	%r1120, %r1120, %r864;
	ld.global.u32 	%r865, [%rd8+196];
	xor.b32  	%r935, %r935, %r865;
$L__BB1_100:
	and.b32  	%r867, %r794, 1024;
	setp.eq.s32 	%p55, %r867, 0;
	@%p55 bra 	$L__BB1_102;
	ld.global.u32 	%r868, [%rd8+200];
	xor.b32  	%r939, %r939, %r868;
	ld.global.u32 	%r869, [%rd8+204];
	xor.b32  	%r1122, %r1122, %r869;
	ld.global.u32 	%r870, [%rd8+208];
	xor.b32  	%r1121, %r1121, %r870;
	ld.global.u32 	%r871, [%rd8+212];
	xor.b32  	%r1120, %r1120, %r871;
	ld.global.u32 	%r872, [%rd8+216];
	xor.b32  	%r935, %r935, %r872;
$L__BB1_102:
	and.b32  	%r874, %r794, 2048;
	setp.eq.s32 	%p56, %r874, 0;
	@%p56 bra 	$L__BB1_104;
	ld.global.u32 	%r875, [%rd8+220];
	xor.b32  	%r939, %r939, %r875;
	ld.global.u32 	%r876, [%rd8+224];
	xor.b32  	%r1122, %r1122, %r876;
	ld.global.u32 	%r877, [%rd8+228];
	xor.b32  	%r1121, %r1121, %r877;
	ld.global.u32 	%r878, [%rd8+232];
	xor.b32  	%r1120, %r1120, %r878;
	ld.global.u32 	%r879, [%rd8+236];
	xor.b32  	%r935, %r935, %r879;
$L__BB1_104:
	and.b32  	%r881, %r794, 4096;
	setp.eq.s32 	%p57, %r881, 0;
	@%p57 bra 	$L__BB1_106;
	ld.global.u32 	%r882, [%rd8+240];
	xor.b32  	%r939, %r939, %r882;
	ld.global.u32 	%r883, [%rd8+244];
	xor.b32  	%r1122, %r1122, %r883;
	ld.global.u32 	%r884, [%rd8+248];
	xor.b32  	%r1121, %r1121, %r884;
	ld.global.u32 	%r885, [%rd8+252];
	xor.b32  	%r1120, %r1120, %r885;
	ld.global.u32 	%r886, [%rd8+256];
	xor.b32  	%r935, %r935, %r886;
$L__BB1_106:
	and.b32  	%r888, %r794, 8192;
	setp.eq.s32 	%p58, %r888, 0;
	@%p58 bra 	$L__BB1_108;
	ld.global.u32 	%r889, [%rd8+260];
	xor.b32  	%r939, %r939, %r889;
	ld.global.u32 	%r890, [%rd8+264];
	xor.b32  	%r1122, %r1122, %r890;
	ld.global.u32 	%r891, [%rd8+268];
	xor.b32  	%r1121, %r1121, %r891;
	ld.global.u32 	%r892, [%rd8+272];
	xor.b32  	%r1120, %r1120, %r892;
	ld.global.u32 	%r893, [%rd8+276];
	xor.b32  	%r935, %r935, %r893;
$L__BB1_108:
	and.b32  	%r895, %r794, 16384;
	setp.eq.s32 	%p59, %r895, 0;
	@%p59 bra 	$L__BB1_110;
	ld.global.u32 	%r896, [%rd8+280];
	xor.b32  	%r939, %r939, %r896;
	ld.global.u32 	%r897, [%rd8+284];
	xor.b32  	%r1122, %r1122, %r897;
	ld.global.u32 	%r898, [%rd8+288];
	xor.b32  	%r1121, %r1121, %r898;
	ld.global.u32 	%r899, [%rd8+292];
	xor.b32  	%r1120, %r1120, %r899;
	ld.global.u32 	%r900, [%rd8+296];
	xor.b32  	%r935, %r935, %r900;
$L__BB1_110:
	and.b32  	%r902, %r794, 32768;
	setp.eq.s32 	%p60, %r902, 0;
	@%p60 bra 	$L__BB1_112;
	ld.global.u32 	%r903, [%rd8+300];
	xor.b32  	%r939, %r939, %r903;
	ld.global.u32 	%r904, [%rd8+304];
	xor.b32  	%r1122, %r1122, %r904;
	ld.global.u32 	%r905, [%rd8+308];
	xor.b32  	%r1121, %r1121, %r905;
	ld.global.u32 	%r906, [%rd8+312];
	xor.b32  	%r1120, %r1120, %r906;
	ld.global.u32 	%r907, [%rd8+316];
	xor.b32  	%r935, %r935, %r907;
$L__BB1_112:
	add.s32 	%r1118, %r1118, 16;
	setp.ne.s32 	%p61, %r1118, 32;
	@%p61 bra 	$L__BB1_80;
	mad.lo.s32 	%r908, %r1112, -31, %r367;
	add.s32 	%r1112, %r908, 1;
	setp.ne.s32 	%p62, %r1112, 5;
	@%p62 bra 	$L__BB1_79;
	st.local.u32 	[%rd1+4], %r939;
	st.local.v2.u32 	[%rd1+8], {%r1122, %r1121};
	st.local.v2.u32 	[%rd1+16], {%r1120, %r935};
$L__BB1_115:
	shr.u64 	%rd27, %rd3, 2;
	add.s32 	%r922, %r922, 1;
	setp.gt.u64 	%p63, %rd3, 3;
	@%p63 bra 	$L__BB1_3;
$L__BB1_116:
	shr.u32 	%r909, %r939, 2;
	xor.b32  	%r910, %r909, %r939;
	shl.b32 	%r911, %r935, 4;
	shl.b32 	%r912, %r910, 1;
	xor.b32  	%r913, %r912, %r911;
	xor.b32  	%r914, %r913, %r910;
	xor.b32  	%r915, %r914, %r935;
	add.s32 	%r916, %r2, %r915;
	add.s32 	%r917, %r916, 362437;
	cvt.rn.f32.u32 	%f1, %r917;
	fma.rn.f32 	%f2, %f1, 0f2F800000, 0f2F000000;
	sub.s32 	%r918, %r542, %r541;
	cvt.rn.f32.s32 	%f3, %r918;
	cvt.rn.f32.s32 	%f4, %r541;
	fma.rn.f32 	%f5, %f2, %f3, %f4;
	cvt.rzi.s32.f32 	%r919, %f5;
	cvt.rn.f32.s32 	%f6, %r919;
	cvta.to.global.u64 	%rd24, %rd10;
	shl.b64 	%rd25, %rd2, 2;
	add.s64 	%rd26, %rd24, %rd25;
	st.global.f32 	[%rd26], %f6;
$L__BB1_117:
	ret;

}
	// .globl	_Z14cuConstArrInitPfi
.visible .entry _Z14cuConstArrInitPfi(
	.param .u64 .ptr .align 1 _Z14cuConstArrInitPfi_param_0,
	.param .u32 _Z14cuConstArrInitPfi_param_1
)
{
	.reg .b32 	%r<6>;
	.reg .b32 	%f<2>;
	.reg .b64 	%rd<5>;

	ld.param.u64 	%rd1, [_Z14cuConstArrInitPfi_param_0];
	ld.param.u32 	%r1, [_Z14cuConstArrInitPfi_param_1];
	cvta.to.global.u64 	%rd2, %rd1;
	mov.u32 	%r2, %ctaid.x;
	mov.u32 	%r3, %ntid.x;
	mov.u32 	%r4, %tid.x;
	mad.lo.s32 	%r5, %r2, %r3, %r4;
	cvt.rn.f32.s32 	%f1, %r1;
	mul.wide.s32 	%rd3, %r5, 4;
	add.s64 	%rd4, %rd2, %rd3;
	st.global.f32 	[%rd4], %f1;
	ret;

}
	// .globl	_Z19checkEqualityKernelPfS_Pb
.visible .entry _Z19checkEqualityKernelPfS_Pb(
	.param .u64 .ptr .align 1 _Z19checkEqualityKernelPfS_Pb_param_0,
	.param .u64 .ptr .align 1 _Z19checkEqualityKernelPfS_Pb_param_1,
	.param .u64 .ptr .align 1 _Z19checkEqualityKernelPfS_Pb_param_2
)
{
	.reg .pred 	%p<2>;
	.reg .b16 	%rs<2>;
	.reg .b32 	%r<5>;
	.reg .b32 	%f<5>;
	.reg .b64 	%rd<12>;
	.reg .b64 	%fd<2>;

	ld.param.u64 	%rd1, [_Z19checkEqualityKernelPfS_Pb_param_0];
	ld.param.u64 	%rd2, [_Z19checkEqualityKernelPfS_Pb_param_1];
	ld.param.u64 	%rd3, [_Z19checkEqualityKernelPfS_Pb_param_2];
	cvta.to.global.u64 	%rd4, %rd3;
	cvta.to.global.u64 	%rd5, %rd2;
	cvta.to.global.u64 	%rd6, %rd1;
	mov.u32 	%r1, %ctaid.x;
	mov.u32 	%r2, %ntid.x;
	mov.u32 	%r3, %tid.x;
	mad.lo.s32 	%r4, %r1, %r2, %r3;
	cvt.s64.s32 	%rd7, %r4;
	mul.wide.s32 	%rd8, %r4, 4;
	add.s64 	%rd9, %rd6, %rd8;
	ld.global.f32 	%f1, [%rd9];
	add.s64 	%rd10, %rd5, %rd8;
	ld.global.f32 	%f2, [%rd10];
	sub.f32 	%f3, %f1, %f2;
	abs.f32 	%f4, %f3;
	cvt.f64.f32 	%fd1, %f4;
	setp.lt.f64 	%p1, %fd1, 0d3EB0C6F7A0B5ED8D;
	selp.u16 	%rs1, 1, 0, %p1;
	add.s64 	%rd11, %rd4, %rd7;
	st.global.u8 	[%rd11], %rs1;
	ret;

}
	// .globl	_Z12sgemm_kerneliiiffPKfS0_Pf
.visible .entry _Z12sgemm_kerneliiiffPKfS0_Pf(
	.param .u32 _Z12sgemm_kerneliiiffPKfS0_Pf_param_0,
	.param .u32 _Z12sgemm_kerneliiiffPKfS0_Pf_param_1,
	.param .u32 _Z12sgemm_kerneliiiffPKfS0_Pf_param_2,
	.param .f32 _Z12sgemm_kerneliiiffPKfS0_Pf_param_3,
	.param .f32 _Z12sgemm_kerneliiiffPKfS0_Pf_param_4,
	.param .u64 .ptr .align 1 _Z12sgemm_kerneliiiffPKfS0_Pf_param_5,
	.param .u64 .ptr .align 1 _Z12sgemm_kerneliiiffPKfS0_Pf_param_6,
	.param .u64 .ptr .align 1 _Z12sgemm_kerneliiiffPKfS0_Pf_param_7
)
{
	.reg .pred 	%p<13>;
	.reg .b32 	%r<94>;
	.reg .b32 	%f<73>;
	.reg .b64 	%rd<70>;

	ld.param.u32 	%r46, [_Z12sgemm_kerneliiiffPKfS0_Pf_param_0];
	ld.param.u32 	%r47, [_Z12sgemm_kerneliiiffPKfS0_Pf_param_1];
	ld.param.u32 	%r45, [_Z12sgemm_kerneliiiffPKfS0_Pf_param_2];
	ld.param.f32 	%f13, [_Z12sgemm_kerneliiiffPKfS0_Pf_param_3];
	ld.param.f32 	%f14, [_Z12sgemm_kerneliiiffPKfS0_Pf_param_4];
	ld.param.u64 	%rd4, [_Z12sgemm_kerneliiiffPKfS0_Pf_param_5];
	ld.param.u64 	%rd5, [_Z12sgemm_kerneliiiffPKfS0_Pf_param_6];
	cvta.to.global.u64 	%rd1, %rd5;
	cvta.to.global.u64 	%rd2, %rd4;
	mov.u32 	%r48, %ctaid.x;
	mov.u32 	%r49, %ntid.x;
	mov.u32 	%r50, %tid.x;
	mad.lo.s32 	%r1, %r48, %r49, %r50;
	mov.u32 	%r51, %ctaid.y;
	mov.u32 	%r52, %ntid.y;
	mul.lo.s32 	%r2, %r51, %r52;
	mov.u32 	%r3, %tid.y;
	add.s32 	%r53, %r2, %r3;
	setp.ge.u32 	%p1, %r1, %r46;
	setp.ge.u32 	%p2, %r53, %r47;
	or.pred  	%p3, %p1, %p2;
	@%p3 bra 	$L__BB4_14;
	setp.lt.s32 	%p4, %r45, 1;
	mov.f32 	%f72, 0f00000000;
	@%p4 bra 	$L__BB4_13;
	mul.lo.s32 	%r5, %r45, %r1;
	and.b32  	%r6, %r45, 7;
	setp.lt.u32 	%p5, %r45, 8;
	mov.f32 	%f72, 0f00000000;
	mov.b32 	%r92, 0;
	@%p5 bra 	$L__BB4_5;
	and.b32  	%r92, %r45, 2147483640;
	neg.s32 	%r90, %r92;
	add.s32 	%r55, %r3, %r47;
	add.s32 	%r89, %r55, %r2;
	shl.b32 	%r10, %r47, 3;
	shl.b32 	%r56, %r47, 1;
	add.s32 	%r88, %r53, %r56;
	mad.lo.s32 	%r87, %r47, 3, %r53;
	shl.b32 	%r57, %r47, 2;
	add.s32 	%r86, %r53, %r57;
	mad.lo.s32 	%r85, %r47, 5, %r53;
	mad.lo.s32 	%r84, %r47, 6, %r53;
	mad.lo.s32 	%r83, %r47, 7, %r53;
	add.s32 	%r81, %r5, 3;
	mov.f32 	%f72, 0f00000000;
	mov.u32 	%r82, %r53;
$L__BB4_4:
	.pragma "nounroll";
	add.s32 	%r58, %r81, -3;
	mul.wide.u32 	%rd6, %r58, 4;
	add.s64 	%rd7, %rd2, %rd6;
	ld.global.f32 	%f19, [%rd7];
	mul.wide.u32 	%rd8, %r82, 4;
	add.s64 	%rd9, %rd1, %rd8;
	ld.global.f32 	%f20, [%rd9];
	fma.rn.f32 	%f21, %f19, %f20, %f72;
	add.s32 	%r59, %r81, -2;
	mul.wide.u32 	%rd10, %r59, 4;
	add.s64 	%rd11, %rd2, %rd10;
	ld.global.f32 	%f22, [%rd11];
	mul.wide.u32 	%rd12, %r89, 4;
	add.s64 	%rd13, %rd1, %rd12;
	ld.global.f32 	%f23, [%rd13];
	fma.rn.f32 	%f24, %f22, %f23, %f21;
	add.s32 	%r60, %r81, -1;
	mul.wide.u32 	%rd14, %r60, 4;
	add.s64 	%rd15, %rd2, %rd14;
	ld.global.f32 	%f25, [%rd15];
	mul.wide.u32 	%rd16, %r88, 4;
	add.s64 	%rd17, %rd1, %rd16;
	ld.global.f32 	%f26, [%rd17];
	fma.rn.f32 	%f27, %f25, %f26, %f24;
	add.s32 	%r61, %r81, 4;
	mul.wide.u32 	%rd18, %r81, 4;
	add.s64 	%rd19, %rd2, %rd18;
	ld.global.f32 	%f28, [%rd19];
	mul.wide.u32 	%rd20, %r87, 4;
	add.s64 	%rd21, %rd1, %rd20;
	ld.global.f32 	%f29, [%rd21];
	fma.rn.f32 	%f30, %f28, %f29, %f27;
	add.s32 	%r62, %r81, 1;
	mul.wide.u32 	%rd22, %r62, 4;
	add.s64 	%rd23, %rd2, %rd22;
	ld.global.f32 	%f31, [%rd23];
	mul.wide.u32 	%rd24, %r86, 4;
	add.s64 	%rd25, %rd1, %rd24;
	ld.global.f32 	%f32, [%rd25];
	fma.rn.f32 	%f33, %f31, %f32, %f30;
	add.s32 	%r63, %r81, 2;
	mul.wide.u32 	%rd26, %r63, 4;
	add.s64 	%rd27, %rd2, %rd26;
	ld.global.f32 	%f34, [%rd27];
	mul.wide.u32 	%rd28, %r85, 4;
	add.s64 	%rd29, %rd1, %rd28;
	ld.global.f32 	%f35, [%rd29];
	fma.rn.f32 	%f36, %f34, %f35, %f33;
	add.s32 	%r64, %r81, 3;
	mul.wide.u32 	%rd30, %r64, 4;
	add.s64 	%rd31, %rd2, %rd30;
	ld.global.f32 	%f37, [%rd31];
	mul.wide.u32 	%rd32, %r84, 4;
	add.s64 	%rd33, %rd1, %rd32;
	ld.global.f32 	%f38, [%rd33];
	fma.rn.f32 	%f39, %f37, %f38, %f36;
	mul.wide.u32 	%rd34, %r61, 4;
	add.s64 	%rd35, %rd2, %rd34;
	ld.global.f32 	%f40, [%rd35];
	mul.wide.u32 	%rd36, %r83, 4;
	add.s64 	%rd37, %rd1, %rd36;
	ld.global.f32 	%f41, [%rd37];
	fma.rn.f32 	%f72, %f40, %f41, %f39;
	add.s32 	%r90, %r90, 8;
	add.s32 	%r89, %r89, %r10;
	add.s32 	%r88, %r88, %r10;
	add.s32 	%r87, %r87, %r10;
	add.s32 	%r86, %r86, %r10;
	add.s32 	%r85, %r85, %r10;
	add.s32 	%r84, %r84, %r10;
	add.s32 	%r83, %r83, %r10;
	add.s32 	%r82, %r82, %r10;
	add.s32 	%r81, %r81, 8;
	setp.ne.s32 	%p6, %r90, 0;
	@%p6 bra 	$L__BB4_4;
$L__BB4_5:
	setp.eq.s32 	%p7, %r6, 0;
	@%p7 bra 	$L__BB4_13;
	and.b32  	%r39, %r45, 3;
	setp.lt.u32 	%p8, %r6, 4;
	@%p8 bra 	$L__BB4_8;
	add.s32 	%r65, %r92, %r5;
	mul.wide.u32 	%rd38, %r65, 4;
	add.s64 	%rd39, %rd2, %rd38;
	ld.global.f32 	%f43, [%rd39];
	mad.lo.s32 	%r66, %r92, %r47, %r53;
	mul.wide.u32 	%rd40, %r66, 4;
	add.s64 	%rd41, %rd1, %rd40;
	ld.global.f32 	%f44, [%rd41];
	fma.rn.f32 	%f45, %f43, %f44, %f72;
	add.s32 	%r67, %r65, 1;
	mul.wide.u32 	%rd42, %r67, 4;
	add.s64 	%rd43, %rd2, %rd42;
	ld.global.f32 	%f46, [%rd43];
	add.s32 	%r68, %r66, %r47;
	mul.wide.u32 	%rd44, %r68, 4;
	add.s64 	%rd45, %rd1, %rd44;
	ld.global.f32 	%f47, [%rd45];
	fma.rn.f32 	%f48, %f46, %f47, %f45;
	add.s32 	%r69, %r65, 2;
	mul.wide.u32 	%rd46, %r69, 4;
	add.s64 	%rd47, %rd2, %rd46;
	ld.global.f32 	%f49, [%rd47];
	add.s32 	%r70, %r68, %r47;
	mul.wide.u32 	%rd48, %r70, 4;
	add.s64 	%rd49, %rd1, %rd48;
	ld.global.f32 	%f50, [%rd49];
	fma.rn.f32 	%f51, %f49, %f50, %f48;
	add.s32 	%r71, %r65, 3;
	mul.wide.u32 	%rd50, %r71, 4;
	add.s64 	%rd51, %rd2, %rd50;
	ld.global.f32 	%f52, [%rd51];
	add.s32 	%r72, %r70, %r47;
	mul.wide.u32 	%rd52, %r72, 4;
	add.s64 	%rd53, %rd1, %rd52;
	ld.global.f32 	%f53, [%rd53];
	fma.rn.f32 	%f72, %f52, %f53, %f51;
	add.s32 	%r92, %r92, 4;
$L__BB4_8:
	setp.eq.s32 	%p9, %r39, 0;
	@%p9 bra 	$L__BB4_13;
	setp.eq.s32 	%p10, %r39, 1;
	@%p10 bra 	$L__BB4_11;
	add.s32 	%r73, %r92, %r5;
	mul.wide.u32 	%rd54, %r73, 4;
	add.s64 	%rd55, %rd2, %rd54;
	ld.global.f32 	%f55, [%rd55];
	mad.lo.s32 	%r74, %r92, %r47, %r53;
	mul.wide.u32 	%rd56, %r74, 4;
	add.s64 	%rd57, %rd1, %rd56;
	ld.global.f32 	%f56, [%rd57];
	fma.rn.f32 	%f57, %f55, %f56, %f72;
	add.s32 	%r75, %r73, 1;
	mul.wide.u32 	%rd58, %r75, 4;
	add.s64 	%rd59, %rd2, %rd58;
	ld.global.f32 	%f58, [%rd59];
	add.s32 	%r76, %r74, %r47;
	mul.wide.u32 	%rd60, %r76, 4;
	add.s64 	%rd61, %rd1, %rd60;
	ld.global.f32 	%f59, [%rd61];
	fma.rn.f32 	%f72, %f58, %f59, %f57;
	add.s32 	%r92, %r92, 2;
$L__BB4_11:
	and.b32  	%r77, %r45, 1;
	setp.eq.b32 	%p11, %r77, 1;
	not.pred 	%p12, %p11;
	@%p12 bra 	$L__BB4_13;
	add.s32 	%r78, %r92, %r5;
	mul.wide.u32 	%rd62, %r78, 4;
	add.s64 	%rd63, %rd2, %rd62;
	ld.global.f32 	%f60, [%rd63];
	mad.lo.s32 	%r79, %r92, %r47, %r53;
	mul.wide.u32 	%rd64, %r79, 4;
	add.s64 	%rd65, %rd1, %rd64;
	ld.global.f32 	%f61, [%rd65];
	fma.rn.f32 	%f72, %f60, %f61, %f72;
$L__BB4_13:
	ld.param.u64 	%rd69, [_Z12sgemm_kerneliiiffPKfS0_Pf_param_7];
	mad.lo.s32 	%r80, %r47, %r1, %r53;
	cvta.to.global.u64 	%rd66, %rd69;
	mul.wide.u32 	%rd67, %r80, 4;
	add.s64 	%rd68, %rd66, %rd67;
	ld.global.f32 	%f62, [%rd68];
	mul.f32 	%f63, %f14, %f62;
	fma.rn.f32 	%f64, %f13, %f72, %f63;
	st.global.f32 	[%rd68], %f64;
$L__BB4_14:
	ret;

}


// ===== COMPILED SASS (sm_100) =====

	.target	sm_100

	.elftype	@"ET_EXEC"


//--------------------- .note.nv.tkinfo           --------------------------
	.section	.note.nv.tkinfo,"",@"SHT_NOTE"
	.sectionflags	@"SHF_NOTE_NV_TKINFO"
	.tkinfo
        /*0018*/ 	.word	0x00000002
        /*0030*/ 	.string	""
        /*0030*/ 	.string	"ptxas"
        /*0030*/ 	.string	"Cuda compilation tools, release 13.0, V13.0.88"
        /*0030*/ 	.string	"Build cuda_13.0.r13.0/compiler.36424714_0"
        /*0030*/ 	.string	"-arch sm_100 -m 64 "



//--------------------- .note.nv.cuinfo           --------------------------
	.section	.note.nv.cuinfo,"",@"SHT_NOTE"
	.sectionflags	@"SHF_NOTE_NV_CUINFO"
        /*0018*/ 	.short	0x0002
        /*001a*/ 	.short	0x0064
        /*001c*/ 	.short	0x0082
	.zero		2


//--------------------- .nv.info                  --------------------------
	.section	.nv.info,"",@"SHT_CUDA_INFO"
	.align	4


	//----- nvinfo : EIATTR_REGCOUNT
	.align		4
        /*0000*/ 	.byte	0x04, 0x2f
        /*0002*/ 	.short	(.L_11 - .L_10)
	.align		4
.L_10:
        /*0004*/ 	.word	index@(_Z9cudaHellov)
        /*0008*/ 	.word	0x00000018


	//----- nvinfo : EIATTR_FRAME_SIZE
	.align		4
.L_11:
        /*000c*/ 	.byte	0x04, 0x11
        /*000e*/ 	.short	(.L_13 - .L_12)
	.align		4
.L_12:
        /*0010*/ 	.word	index@(_Z9cudaHellov)
        /*0014*/ 	.word	0x00000000


	//----- nvinfo : EIATTR_REGCOUNT
	.align		4
.L_13:
        /*0018*/ 	.byte	0x04, 0x2f
        /*001a*/ 	.short	(.L_15 - .L_14)
	.align		4
.L_14:
        /*001c*/ 	.word	index@(_Z13cuRandArrInitPfiii)
        /*0020*/ 	.word	0x0000001f


	//----- nvinfo : EIATTR_FRAME_SIZE
	.align		4
.L_15:
        /*0024*/ 	.byte	0x04, 0x11
        /*0026*/ 	.short	(.L_17 - .L_16)
	.align		4
.L_16:
        /*0028*/ 	.word	index@(_Z13cuRandArrInitPfiii)
        /*002c*/ 	.word	0x00000030


	//----- nvinfo : EIATTR_REGCOUNT
	.align		4
.L_17:
        /*0030*/ 	.byte	0x04, 0x2f
        /*0032*/ 	.short	(.L_19 - .L_18)
	.align		4
.L_18:
        /*0034*/ 	.word	index@(_Z14cuConstArrInitPfi)
        /*0038*/ 	.word	0x0000000a


	//----- nvinfo : EIATTR_FRAME_SIZE
	.align		4
.L_19:
        /*003c*/ 	.byte	0x04, 0x11
        /*003e*/ 	.short	(.L_21 - .L_20)
	.align		4
.L_20:
        /*0040*/ 	.word	index@(_Z14cuConstArrInitPfi)
        /*0044*/ 	.word	0x00000000


	//----- nvinfo : EIATTR_REGCOUNT
	.align		4
.L_21:
        /*0048*/ 	.byte	0x04, 0x2f
        /*004a*/ 	.short	(.L_23 - .L_22)
	.align		4
.L_22:
        /*004c*/ 	.word	index@(_Z19checkEqualityKernelPfS_Pb)
        /*0050*/ 	.word	0x0000000c


	//----- nvinfo : EIATTR_FRAME_SIZE
	.align		4
.L_23:
        /*0054*/ 	.byte	0x04, 0x11
        /*0056*/ 	.short	(.L_25 - .L_24)
	.align		4
.L_24:
        /*0058*/ 	.word	index@(_Z19checkEqualityKernelPfS_Pb)
        /*005c*/ 	.word	0x00000000


	//----- nvinfo : EIATTR_REGCOUNT
	.align		4
.L_25:
        /*0060*/ 	.byte	0x04, 0x2f
        /*0062*/ 	.short	(.L_27 - .L_26)
	.align		4
.L_26:
        /*0064*/ 	.word	index@(_Z12sgemm_kerneliiiffPKfS0_Pf)
        /*0068*/ 	.word	0x00000020


	//----- nvinfo : EIATTR_FRAME_SIZE
	.align		4
.L_27:
        /*006c*/ 	.byte	0x04, 0x11
        /*006e*/ 	.short	(.L_29 - .L_28)
	.align		4
.L_28:
        /*0070*/ 	.word	index@(_Z12sgemm_kerneliiiffPKfS0_Pf)
        /*0074*/ 	.word	0x00000000


	//----- nvinfo : EIATTR_MIN_STACK_SIZE
	.align		4
.L_29:
        /*0078*/ 	.byte	0x04, 0x12
        /*007a*/ 	.short	(.L_31 - .L_30)
	.align		4
.L_30:
        /*007c*/ 	.word	index@(_Z12sgemm_kerneliiiffPKfS0_Pf)
        /*0080*/ 	.word	0x00000000


	//----- nvinfo : EIATTR_MIN_STACK_SIZE
	.align		4
.L_31:
        /*0084*/ 	.byte	0x04, 0x12
        /*0086*/ 	.short	(.L_33 - .L_32)
	.align		4
.L_32:
        /*0088*/ 	.word	index@(_Z19checkEqualityKernelPfS_Pb)
        /*008c*/ 	.word	0x00000000


	//----- nvinfo : EIATTR_MIN_STACK_SIZE
	.align		4
.L_33:
        /*0090*/ 	.byte	0x04, 0x12
        /*0092*/ 	.short	(.L_35 - .L_34)
	.align		4
.L_34:
        /*0094*/ 	.word	index@(_Z14cuConstArrInitPfi)
        /*0098*/ 	.word	0x00000000


	//----- nvinfo : EIATTR_MIN_STACK_SIZE
	.align		4
.L_35:
        /*009c*/ 	.byte	0x04, 0x12
        /*009e*/ 	.short	(.L_37 - .L_36)
	.align		4
.L_36:
        /*00a0*/ 	.word	index@(_Z13cuRandArrInitPfiii)
        /*00a4*/ 	.word	0x00000030


	//----- nvinfo : EIATTR_MIN_STACK_SIZE
	.align		4
.L_37:
        /*00a8*/ 	.byte	0x04, 0x12
        /*00aa*/ 	.short	(.L_39 - .L_38)
	.align		4
.L_38:
        /*00ac*/ 	.word	index@(_Z9cudaHellov)
        /*00b0*/ 	.word	0x00000000
.L_39:


//--------------------- .nv.compat                --------------------------
	.section	.nv.compat,"",@"SHT_CUDA_COMPAT_INFO"
	.align	4
        /*0000*/ 	.byte	0x02, 0x09, 0x00, 0x00, 0x02, 0x02, 0x01, 0x00, 0x02, 0x05, 0x05, 0x00, 0x03, 0x07, 0x01, 0x01
        /*0010*/ 	.byte	0x02, 0x03, 0x00, 0x00, 0x02, 0x06, 0x01, 0x00, 0x04, 0x0b, 0x08, 0x00, 0x01, 0x00, 0x00, 0x00
        /*0020*/ 	.byte	0x00, 0x00, 0x00, 0x00


//--------------------- .nv.info._Z12sgemm_kerneliiiffPKfS0_Pf --------------------------
	.section	.nv.info._Z12sgemm_kerneliiiffPKfS0_Pf,"",@"SHT_CUDA_INFO"
	.sectionflags	@""
	.align	4


	//----- nvinfo : EIATTR_CUDA_API_VERSION
	.align		4
        /*0000*/ 	.byte	0x04, 0x37
        /*0002*/ 	.short	(.L_41 - .L_40)
.L_40:
        /*0004*/ 	.word	0x00000082


	//----- nvinfo : EIATTR_KPARAM_INFO
	.align		4
.L_41:
        /*0008*/ 	.byte	0x04, 0x17
        /*000a*/ 	.short	(.L_43 - .L_42)
.L_42:
        /*000c*/ 	.word	0x00000000
        /*0010*/ 	.short	0x0007
        /*0012*/ 	.short	0x0028
        /*0014*/ 	.byte	0x00, 0xf5, 0x21, 0x00


	//----- nvinfo : EIATTR_KPARAM_INFO
	.align		4
.L_43:
        /*0018*/ 	.byte	0x04, 0x17
        /*001a*/ 	.short	(.L_45 - .L_44)
.L_44:
        /*001c*/ 	.word	0x00000000
        /*0020*/ 	.short	0x0006
        /*0022*/ 	.short	0x0020
        /*0024*/ 	.byte	0x00, 0xf5, 0x21, 0x00


	//----- nvinfo : EIATTR_KPARAM_INFO
	.align		4
.L_45:
        /*0028*/ 	.byte	0x04, 0x17
        /*002a*/ 	.short	(.L_47 - .L_46)
.L_46:
        /*002c*/ 	.word	0x00000000
        /*0030*/ 	.short	0x0005
        /*0032*/ 	.short	0x0018
        /*0034*/ 	.byte	0x00, 0xf5, 0x21, 0x00


	//----- nvinfo : EIATTR_KPARAM_INFO
	.align		4
.L_47:
        /*0038*/ 	.byte	0x04, 0x17
        /*003a*/ 	.short	(.L_49 - .L_48)
.L_48:
        /*003c*/ 	.word	0x00000000
        /*0040*/ 	.short	0x0004
        /*0042*/ 	.short	0x0010
        /*0044*/ 	.byte	0x00, 0xf0, 0x11, 0x00


	//----- nvinfo : EIATTR_KPARAM_INFO
	.align		4
.L_49:
        /*0048*/ 	.byte	0x04, 0x17
        /*004a*/ 	.short	(.L_51 - .L_50)
.L_50:
        /*004c*/ 	.word	0x00000000
        /*0050*/ 	.short	0x0003
        /*0052*/ 	.short	0x000c
        /*0054*/ 	.byte	0x00, 0xf0, 0x11, 0x00


	//----- nvinfo : EIATTR_KPARAM_INFO
	.align		4
.L_51:
        /*0058*/ 	.byte	0x04, 0x17
        /*005a*/ 	.short	(.L_53 - .L_52)
.L_52:
        /*005c*/ 	.word	0x00000000
        /*0060*/ 	.short	0x0002
        /*0062*/ 	.short	0x0008
        /*0064*/ 	.byte	0x00, 0xf0, 0x11, 0x00


	//----- nvinfo : EIATTR_KPARAM_INFO
	.align		4
.L_53:
        /*0068*/ 	.byte	0x04, 0x17
        /*006a*/ 	.short	(.L_55 - .L_54)
.L_54:
        /*006c*/ 	.word	0x00000000
        /*0070*/ 	.short	0x0001
        /*0072*/ 	.short	0x0004
        /*0074*/ 	.byte	0x00, 0xf0, 0x11, 0x00


	//----- nvinfo : EIATTR_KPARAM_INFO
	.align		4
.L_55:
        /*0078*/ 	.byte	0x04, 0x17
        /*007a*/ 	.short	(.L_57 - .L_56)
.L_56:
        /*007c*/ 	.word	0x00000000
        /*0080*/ 	.short	0x0000
        /*0082*/ 	.short	0x0000
        /*0084*/ 	.byte	0x00, 0xf0, 0x11, 0x00


	//----- nvinfo : EIATTR_SPARSE_MMA_MASK
	.align		4
.L_57:
        /*0088*/ 	.byte	0x03, 0x50
        /*008a*/ 	.short	0x0000


	//----- nvinfo : EIATTR_MAXREG_COUNT
	.align		4
        /*008c*/ 	.byte	0x03, 0x1b
        /*008e*/ 	.short	0x00ff


	//----- nvinfo : EIATTR_MERCURY_ISA_VERSION
	.align		4
        /*0090*/ 	.byte	0x03, 0x5f
        /*0092*/ 	.short	0x0101


	//----- nvinfo : EIATTR_VRC_CTA_INIT_COUNT
	.align		4
        /*0094*/ 	.byte	0x02, 0x4a
	.zero		1
	.zero		1


	//----- nvinfo : EIATTR_EXIT_INSTR_OFFSETS
	.align		4
        /*0098*/ 	.byte	0x04, 0x1c
        /*009a*/ 	.short	(.L_59 - .L_58)


	//   ....[0]....
.L_58:
        /*009c*/ 	.word	0x000000d0


	//   ....[1]....
        /*00a0*/ 	.word	0x00000ad0


	//----- nvinfo : EIATTR_CBANK_PARAM_SIZE
	.align		4
.L_59:
        /*00a4*/ 	.byte	0x03, 0x19
        /*00a6*/ 	.short	0x0030


	//----- nvinfo : EIATTR_PARAM_CBANK
	.align		4
        /*00a8*/ 	.byte	0x04, 0x0a
        /*00aa*/ 	.short	(.L_61 - .L_60)
	.align		4
.L_60:
        /*00ac*/ 	.word	index@(.nv.constant0._Z12sgemm_kerneliiiffPKfS0_Pf)
        /*00b0*/ 	.short	0x0380
        /*00b2*/ 	.short	0x0030


	//----- nvinfo : EIATTR_SW_WAR
	.align		4
.L_61:
        /*00b4*/ 	.byte	0x04, 0x36
        /*00b6*/ 	.short	(.L_63 - .L_62)
.L_62:
        /*00b8*/ 	.word	0x00000008
.L_63:


//--------------------- .nv.info._Z19checkEqualityKernelPfS_Pb --------------------------
	.section	.nv.info._Z19checkEqualityKernelPfS_Pb,"",@"SHT_CUDA_INFO"
	.sectionflags	@""
	.align	4


	//----- nvinfo : EIATTR_CUDA_API_VERSION
	.align		4
        /*0000*/ 	.byte	0x04, 0x37
        /*0002*/ 	.short	(.L_65 - .L_64)
.L_64:
        /*0004*/ 	.word	0x00000082


	//----- nvinfo : EIATTR_KPARAM_INFO
	.align		4
.L_65:
        /*0008*/ 	.byte	0x04, 0x17
        /*000a*/ 	.short	(.L_67 - .L_66)
.L_66:
        /*000c*/ 	.word	0x00000000
        /*0010*/ 	.short	0x0002
        /*0012*/ 	.short	0x0010
        /*0014*/ 	.byte	0x00, 0xf5, 0x21, 0x00


	//----- nvinfo : EIATTR_KPARAM_INFO
	.align		4
.L_67:
        /*0018*/ 	.byte	0x04, 0x17
        /*001a*/ 	.short	(.L_69 - .L_68)
.L_68:
        /*001c*/ 	.word	0x00000000
        /*0020*/ 	.short	0x0001
        /*0022*/ 	.short	0x0008
        /*0024*/ 	.byte	0x00, 0xf5, 0x21, 0x00


	//----- nvinfo : EIATTR_KPARAM_INFO
	.align		4
.L_69:
        /*0028*/ 	.byte	0x04, 0x17
        /*002a*/ 	.short	(.L_71 - .L_70)
.L_70:
        /*002c*/ 	.word	0x00000000
        /*0030*/ 	.short	0x0000
        /*0032*/ 	.short	0x0000
        /*0034*/ 	.byte	0x00, 0xf5, 0x21, 0x00


	//----- nvinfo : EIATTR_SPARSE_MMA_MASK
	.align		4
.L_71:
        /*0038*/ 	.byte	0x03, 0x50
        /*003a*/ 	.short	0x0000


	//----- nvinfo : EIATTR_MAXREG_COUNT
	.align		4
        /*003c*/ 	.byte	0x03, 0x1b
        /*003e*/ 	.short	0x00ff


	//----- nvinfo : EIATTR_MERCURY_ISA_VERSION
	.align		4
        /*0040*/ 	.byte	0x03, 0x5f
        /*0042*/ 	.short	0x0101


	//----- nvinfo : EIATTR_VRC_CTA_INIT_COUNT
	.align		4
        /*0044*/ 	.byte	0x02, 0x4a
	.zero		1
	.zero		1


	//----- nvinfo : EIATTR_EXIT_INSTR_OFFSETS
	.align		4
        /*0048*/ 	.byte	0x04, 0x1c
        /*004a*/ 	.short	(.L_73 - .L_72)


	//   ....[0]....
.L_72:
        /*004c*/ 	.word	0x00000160


	//----- nvinfo : EIATTR_CBANK_PARAM_SIZE
	.align		4
.L_73:
        /*0050*/ 	.byte	0x03, 0x19
        /*0052*/ 	.short	0x0018


	//----- nvinfo : EIATTR_PARAM_CBANK
	.align		4
        /*0054*/ 	.byte	0x04, 0x0a
        /*0056*/ 	.short	(.L_75 - .L_74)
	.align		4
.L_74:
        /*0058*/ 	.word	index@(.nv.constant0._Z19checkEqualityKernelPfS_Pb)
        /*005c*/ 	.short	0x0380
        /*005e*/ 	.short	0x0018


	//----- nvinfo : EIATTR_SW_WAR
	.align		4
.L_75:
        /*0060*/ 	.byte	0x04, 0x36
        /*0062*/ 	.short	(.L_77 - .L_76)
.L_76:
        /*0064*/ 	.word	0x00000008
.L_77:


//--------------------- .nv.info._Z14cuConstArrInitPfi --------------------------
	.section	.nv.info._Z14cuConstArrInitPfi,"",@"SHT_CUDA_INFO"
	.sectionflags	@""
	.align	4


	//----- nvinfo : EIATTR_CUDA_API_VERSION
	.align		4
        /*0000*/ 	.byte	0x04, 0x37
        /*0002*/ 	.short	(.L_79 - .L_78)
.L_78:
        /*0004*/ 	.word	0x00000082


	//----- nvinfo : EIATTR_KPARAM_INFO
	.align		4
.L_79:
        /*0008*/ 	.byte	0x04, 0x17
        /*000a*/ 	.short	(.L_81 - .L_80)
.L_80:
        /*000c*/ 	.word	0x00000000
        /*0010*/ 	.short	0x0001
        /*0012*/ 	.short	0x0008
        /*0014*/ 	.byte	0x00, 0xf0, 0x11, 0x00


	//----- nvinfo : EIATTR_KPARAM_INFO
	.align		4
.L_81:
        /*0018*/ 	.byte	0x04, 0x17
        /*001a*/ 	.short	(.L_83 - .L_82)
.L_82:
        /*001c*/ 	.word	0x00000000
        /*0020*/ 	.short	0x0000
        /*0022*/ 	.short	0x0000
        /*0024*/ 	.byte	0x00, 0xf5, 0x21, 0x00


	//----- nvinfo : EIATTR_SPARSE_MMA_MASK
	.align		4
.L_83:
        /*0028*/ 	.byte	0x03, 0x50
        /*002a*/ 	.short	0x0000


	//----- nvinfo : EIATTR_MAXREG_COUNT
	.align		4
        /*002c*/ 	.byte	0x03, 0x1b
        /*002e*/ 	.short	0x00ff


	//----- nvinfo : EIATTR_MERCURY_ISA_VERSION
	.align		4
        /*0030*/ 	.byte	0x03, 0x5f
        /*0032*/ 	.short	0x0101


	//----- nvinfo : EIATTR_VRC_CTA_INIT_COUNT
	.align		4
        /*0034*/ 	.byte	0x02, 0x4a
	.zero		1
	.zero		1


	//----- nvinfo : EIATTR_EXIT_INSTR_OFFSETS
	.align		4
        /*0038*/ 	.byte	0x04, 0x1c
        /*003a*/ 	.short	(.L_85 - .L_84)


	//   ....[0]....
.L_84:
        /*003c*/ 	.word	0x000000b0


	//----- nvinfo : EIATTR_CBANK_PARAM_SIZE
	.align		4
.L_85:
        /*0040*/ 	.byte	0x03, 0x19
        /*0042*/ 	.short	0x000c


	//----- nvinfo : EIATTR_PARAM_CBANK
	.align		4
        /*0044*/ 	.byte	0x04, 0x0a
        /*0046*/ 	.short	(.L_87 - .L_86)
	.align		4
.L_86:
        /*0048*/ 	.word	index@(.nv.constant0._Z14cuConstArrInitPfi)
        /*004c*/ 	.short	0x0380
        /*004e*/ 	.short	0x000c


	//----- nvinfo : EIATTR_SW_WAR
	.align		4
.L_87:
        /*0050*/ 	.byte	0x04, 0x36
        /*0052*/ 	.short	(.L_89 - .L_88)
.L_88:
        /*0054*/ 	.word	0x00000008
.L_89:


//--------------------- .nv.info._Z13cuRandArrInitPfiii --------------------------
	.section	.nv.info._Z13cuRandArrInitPfiii,"",@"SHT_CUDA_INFO"
	.sectionflags	@""
	.align	4


	//----- nvinfo : EIATTR_CUDA_API_VERSION
	.align		4
        /*0000*/ 	.byte	0x04, 0x37
        /*0002*/ 	.short	(.L_91 - .L_90)
.L_90:
        /*0004*/ 	.word	0x00000082


	//----- nvinfo : EIATTR_KPARAM_INFO
	.align		4
.L_91:
        /*0008*/ 	.byte	0x04, 0x17
        /*000a*/ 	.short	(.L_93 - .L_92)
.L_92:
        /*000c*/ 	.word	0x00000000
        /*0010*/ 	.short	0x0003
        /*0012*/ 	.short	0x0010
        /*0014*/ 	.byte	0x00, 0xf0, 0x11, 0x00


	//----- nvinfo : EIATTR_KPARAM_INFO
	.align		4
.L_93:
        /*0018*/ 	.byte	0x04, 0x17
        /*001a*/ 	.short	(.L_95 - .L_94)
.L_94:
        /*001c*/ 	.word	0x00000000
        /*0020*/ 	.short	0x0002
        /*0022*/ 	.short	0x000c
        /*0024*/ 	.byte	0x00, 0xf0, 0x11, 0x00


	//----- nvinfo : EIATTR_KPARAM_INFO
	.align		4
.L_95:
        /*0028*/ 	.byte	0x04, 0x17
        /*002a*/ 	.short	(.L_97 - .L_96)
.L_96:
        /*002c*/ 	.word	0x00000000
        /*0030*/ 	.short	0x0001
        /*0032*/ 	.short	0x0008
        /*0034*/ 	.byte	0x00, 0xf0, 0x11, 0x00


	//----- nvinfo : EIATTR_KPARAM_INFO
	.align		4
.L_97:
        /*0038*/ 	.byte	0x04, 0x17
        /*003a*/ 	.short	(.L_99 - .L_98)
.L_98:
        /*003c*/ 	.word	0x00000000
        /*0040*/ 	.short	0x0000
        /*0042*/ 	.short	0x0000
        /*0044*/ 	.byte	0x00, 0xf5, 0x21, 0x00


	//----- nvinfo : EIATTR_SPARSE_MMA_MASK
	.align		4
.L_99:
        /*0048*/ 	.byte	0x03, 0x50
        /*004a*/ 	.short	0x0000


	//----- nvinfo : EIATTR_MAXREG_COUNT
	.align		4
        /*004c*/ 	.byte	0x03, 0x1b
        /*004e*/ 	.short	0x00ff


	//----- nvinfo : EIATTR_MERCURY_ISA_VERSION
	.align		4
        /*0050*/ 	.byte	0x03, 0x5f
        /*0052*/ 	.short	0x0101


	//----- nvinfo : EIATTR_VRC_CTA_INIT_COUNT
	.align		4
        /*0054*/ 	.byte	0x02, 0x4a
	.zero		1
	.zero		1


	//----- nvinfo : EIATTR_EXIT_INSTR_OFFSETS
	.align		4
        /*0058*/ 	.byte	0x04, 0x1c
        /*005a*/ 	.short	(.L_101 - .L_100)


	//   ....[0]....
.L_100:
        /*005c*/ 	.word	0x00000080


	//   ....[1]....
        /*0060*/ 	.word	0x00002800


	//----- nvinfo : EIATTR_CRS_STACK_SIZE
	.align		4
.L_101:
        /*0064*/ 	.byte	0x04, 0x1e
        /*0066*/ 	.short	(.L_103 - .L_102)
.L_102:
        /*0068*/ 	.word	0x00000000


	//----- nvinfo : EIATTR_CBANK_PARAM_SIZE
	.align		4
.L_103:
        /*006c*/ 	.byte	0x03, 0x19
        /*006e*/ 	.short	0x0014


	//----- nvinfo : EIATTR_PARAM_CBANK
	.align		4
        /*0070*/ 	.byte	0x04, 0x0a
        /*0072*/ 	.short	(.L_105 - .L_104)
	.align		4
.L_104:
        /*0074*/ 	.word	index@(.nv.constant0._Z13cuRandArrInitPfiii)
        /*0078*/ 	.short	0x0380
        /*007a*/ 	.short	0x0014


	//----- nvinfo : EIATTR_SW_WAR
	.align		4
.L_105:
        /*007c*/ 	.byte	0x04, 0x36
        /*007e*/ 	.short	(.L_107 - .L_106)
.L_106:
        /*0080*/ 	.word	0x00000008
.L_107:


//--------------------- .nv.info._Z9cudaHellov    --------------------------
	.section	.nv.info._Z9cudaHellov,"",@"SHT_CUDA_INFO"
	.sectionflags	@""
	.align	4


	//----- nvinfo : EIATTR_CUDA_API_VERSION
	.align		4
        /*0000*/ 	.byte	0x04, 0x37
        /*0002*/ 	.short	(.L_109 - .L_108)
.L_108:
        /*0004*/ 	.word	0x00000082


	//----- nvinfo : EIATTR_SPARSE_MMA_MASK
	.align		4
.L_109:
        /*0008*/ 	.byte	0x03, 0x50
        /*000a*/ 	.short	0x0000


	//----- nvinfo : EIATTR_MAXREG_COUNT
	.align		4
        /*000c*/ 	.byte	0x03, 0x1b
        /*000e*/ 	.short	0x00ff


	//----- nvinfo : EIATTR_EXTERNS
	.align		4
        /*0010*/ 	.byte	0x04, 0x0f
        /*0012*/ 	.short	(.L_111 - .L_110)


	//   ....[0]....
	.align		4
.L_110:
        /*0014*/ 	.word	index@(vprintf)


	//----- nvinfo : EIATTR_MERCURY_ISA_VERSION
	.align		4
.L_111:
        /*0018*/ 	.byte	0x03, 0x5f
        /*001a*/ 	.short	0x0101


	//----- nvinfo : EIATTR_VRC_CTA_INIT_COUNT
	.align		4
        /*001c*/ 	.byte	0x02, 0x4a
	.zero		1
	.zero		1


	//----- nvinfo : EIATTR_SYSCALL_OFFSETS
	.align		4
        /*0020*/ 	.byte	0x04, 0x46
        /*0022*/ 	.short	(.L_113 - .L_112)


	//   ....[0]....
.L_112:
        /*0024*/ 	.word	0x00000080


	//----- nvinfo : EIATTR_EXIT_INSTR_OFFSETS
	.align		4
.L_113:
        /*0028*/ 	.byte	0x04, 0x1c
        /*002a*/ 	.short	(.L_115 - .L_114)


	//   ....[0]....
.L_114:
        /*002c*/ 	.word	0x00000090


	//----- nvinfo : EIATTR_SW_WAR
	.align		4
.L_115:
        /*0030*/ 	.byte	0x04, 0x36
        /*0032*/ 	.short	(.L_117 - .L_116)
.L_116:
        /*0034*/ 	.word	0x00000008
.L_117:


//--------------------- .nv.callgraph             --------------------------
	.section	.nv.callgraph,"",@"SHT_CUDA_CALLGRAPH"
	.align	4
	.sectionentsize	8
	.align		4
        /*0000*/ 	.word	0x00000000
	.align		4
        /*0004*/ 	.word	0xffffffff
	.align		4
        /*0008*/ 	.word	index@(_Z9cudaHellov)
	.align		4
        /*000c*/ 	.word	index@(vprintf)
	.align		4
        /*0010*/ 	.word	0x00000000
	.align		4
        /*0014*/ 	.word	0xfffffffe
	.align		4
        /*0018*/ 	.word	0x00000000
	.align		4
        /*001c*/ 	.word	0xfffffffd
	.align		4
        /*0020*/ 	.word	0x00000000
	.align		4
        /*0024*/ 	.word	0xfffffffc


//--------------------- .nv.constant4             --------------------------
	.section	.nv.constant4,"a",@progbits
	.align	8
	.align		8
.nv.constant4:
        /*0000*/ 	.dword	precalc_xorwow_matrix
	.align		8
        /*0008*/ 	.dword	precalc_xorwow_offset_matrix
	.align		8
        /*0010*/ 	.dword	mrg32k3aM1
	.align		8
        /*0018*/ 	.dword	mrg32k3aM2
	.align		8
        /*0020*/ 	.dword	mrg32k3aM1SubSeq
	.align		8
        /*0028*/ 	.dword	mrg32k3aM2SubSeq
	.align		8
        /*0030*/ 	.dword	mrg32k3aM1Seq
	.align		8
        /*0038*/ 	.dword	mrg32k3aM2Seq
	.align		8
        /*0040*/ 	.dword	$str
	.align		8
        /*0048*/ 	.dword	vprintf


//--------------------- .nv.constant3             --------------------------
	.section	.nv.constant3,"a",@progbits
	.align	8
.nv.constant3:
	.type		__cr_lgamma_table,@object
	.size		__cr_lgamma_table,(.L_8 - __cr_lgamma_table)
__cr_lgamma_table:
        /*0000*/ 	.byte	0x00, 0x00, 0x00, 0x00, 0x00, 0x00, 0x00, 0x00, 0x00, 0x00, 0x00, 0x00, 0x00, 0x00, 0x00, 0x00
        /*0010*/ 	.byte	0xef, 0x39, 0xfa, 0xfe, 0x42, 0x2e, 0xe6, 0x3f, 0x02, 0x20, 0x2a, 0xfa, 0x0b, 0xab, 0xfc, 0x3f
        /*0020*/ 	.byte	0xf9, 0x2c, 0x92, 0x7c, 0xa7, 0x6c, 0x09, 0x40, 0xc9, 0x79, 0x44, 0x3c, 0x64, 0x26, 0x13, 0x40
        /*0030*/ 	.byte	0xca, 0x01, 0xcf, 0x3a, 0x27, 0x51, 0x1a, 0x40, 0x30, 0xcc, 0x2d, 0xf3, 0xe1, 0x0c, 0x21, 0x40
        /*0040*/ 	.byte	0x0d, 0xb7, 0xfc, 0x82, 0x8e, 0x35, 0x25, 0x40
.L_8:


//--------------------- .text._Z12sgemm_kerneliiiffPKfS0_Pf --------------------------
	.section	.text._Z12sgemm_kerneliiiffPKfS0_Pf,"ax",@progbits
	.align	128
        .global         _Z12sgemm_kerneliiiffPKfS0_Pf
        .type           _Z12sgemm_kerneliiiffPKfS0_Pf,@function
        .size           _Z12sgemm_kerneliiiffPKfS0_Pf,(.L_x_21 - _Z12sgemm_kerneliiiffPKfS0_Pf)
        .other          _Z12sgemm_kerneliiiffPKfS0_Pf,@"STO_CUDA_ENTRY STV_DEFAULT"
_Z12sgemm_kerneliiiffPKfS0_Pf:
.text._Z12sgemm_kerneliiiffPKfS0_Pf:
[----:B------:R-:W-:Y:S01]  /*0000*/  LDC R1, c[0x0][0x37c] ;  /* 0x0000df00ff017b82 */ /* 0x000fe20000000800 */
[----:B------:R-:W0:Y:S07]  /*0010*/  S2R R8, SR_TID.Y ;  /* 0x0000000000087919 */ /* 0x000e2e0000002200 */
[----:B------:R-:W1:Y:S01]  /*0020*/  S2UR UR4, SR_CTAID.Y ;  /* 0x00000000000479c3 */ /* 0x000e620000002600 */
[----:B------:R-:W2:Y:S07]  /*0030*/  S2R R2, SR_TID.X ;  /* 0x0000000000027919 */ /* 0x000eae0000002100 */
[----:B------:R-:W2:Y:S01]  /*0040*/  LDC R3, c[0x0][0x360] ;  /* 0x0000d800ff037b82 */ /* 0x000ea20000000800 */
[----:B------:R-:W1:Y:S07]  /*0050*/  LDCU UR5, c[0x0][0x364] ;  /* 0x00006c80ff0577ac */ /* 0x000e6e0008000800 */
[----:B------:R-:W2:Y:S08]  /*0060*/  S2UR UR6, SR_CTAID.X ;  /* 0x00000000000679c3 */ /* 0x000eb00000002500 */
[----:B------:R-:W3:Y:S01]  /*0070*/  LDC.64 R4, c[0x0][0x380] ;  /* 0x0000e000ff047b82 */ /* 0x000ee20000000a00 */
[----:B-1----:R-:W-:-:S06]  /*0080*/  UIMAD UR4, UR4, UR5, URZ ;  /* 0x00000005040472a4 */ /* 0x002fcc000f8e02ff */
[----:B0-----:R-:W-:Y:S01]  /*0090*/  IADD3 R0, PT, PT, R8, UR4, RZ ;  /* 0x0000000408007c10 */ /* 0x001fe2000fffe0ff */
[----:B--2---:R-:W-:-:S03]  /*00a0*/  IMAD R3, R3, UR6, R2 ;  /* 0x0000000603037c24 */ /* 0x004fc6000f8e0202 */
[----:B---3--:R-:W-:-:S04]  /*00b0*/  ISETP.GE.U32.AND P0, PT, R0, R5, PT ;  /* 0x000000050000720c */ /* 0x008fc80003f06070 */
[----:B------:R-:W-:-:S13]  /*00c0*/  ISETP.GE.U32.OR P0, PT, R3, R4, P0 ;  /* 0x000000040300720c */ /* 0x000fda0000706470 */
[----:B------:R-:W-:Y:S05]  /*00d0*/  @P0 EXIT ;  /* 0x000000000000094d */ /* 0x000fea0003800000 */
[----:B------:R-:W0:Y:S01]  /*00e0*/  LDC R2, c[0x0][0x388] ;  /* 0x0000e200ff027b82 */ /* 0x000e220000000800 */
[----:B------:R-:W1:Y:S01]  /*00f0*/  LDCU.64 UR6, c[0x0][0x358] ;  /* 0x00006b00ff0677ac */ /* 0x000e620008000a00 */
[----:B------:R-:W-:Y:S01]  /*0100*/  HFMA2 R25, -RZ, RZ, 0, 0 ;  /* 0x00000000ff197431 */ /* 0x000fe200000001ff */
[----:B0-----:R-:W-:-:S13]  /*0110*/  ISETP.GE.AND P0, PT, R2, 0x1, PT ;  /* 0x000000010200780c */ /* 0x001fda0003f06270 */
[----:B-1----:R-:W-:Y:S05]  /*0120*/  @!P0 BRA `(.L_x_0) ;  /* 0x0000000800448947 */ /* 0x002fea0003800000 */
[C---:B------:R-:W-:Y:S02]  /*0130*/  ISETP.GE.U32.AND P1, PT, R2.reuse, 0x8, PT ;  /* 0x000000080200780c */ /* 0x040fe40003f26070 */
[----:B------:R-:W-:Y:S02]  /*0140*/  LOP3.LUT R6, R2, 0x7, RZ, 0xc0, !PT ;  /* 0x0000000702067812 */ /* 0x000fe400078ec0ff */
[----:B------:R-:W-:Y:S02]  /*0150*/  MOV R25, RZ ;  /* 0x000000ff00197202 */ /* 0x000fe40000000f00 */
[----:B------:R-:W-:Y:S02]  /*0160*/  ISETP.NE.AND P0, PT, R6, RZ, PT ;  /* 0x000000ff0600720c */ /* 0x000fe40003f05270 */
[----:B------:R-:W-:-:S05]  /*0170*/  MOV R7, RZ ;  /* 0x000000ff00077202 */ /* 0x000fca0000000f00 */
[----:B------:R-:W-:Y:S06]  /*0180*/  @!P1 BRA `(.L_x_1) ;  /* 0x0000000400249947 */ /* 0x000fec0003800000 */
[----:B------:R-:W-:Y:S01]  /*0190*/  LOP3.LUT R7, R2, 0x7ffffff8, RZ, 0xc0, !PT ;  /* 0x7ffffff802077812 */ /* 0x000fe200078ec0ff */
[C---:B------:R-:W-:Y:S01]  /*01a0*/  IMAD R10, R5.reuse, 0x3, R0 ;  /* 0x00000003050a7824 */ /* 0x040fe200078e0200 */
[C---:B------:R-:W-:Y:S01]  /*01b0*/  IADD3 R4, PT, PT, R5.reuse, UR4, R8 ;  /* 0x0000000405047c10 */ /* 0x040fe2000fffe008 */
[C-C-:B------:R-:W-:Y:S01]  /*01c0*/  IMAD R14, R5.reuse, 0x5, R0.reuse ;  /* 0x00000005050e7824 */ /* 0x140fe200078e0200 */
[CC--:B------:R-:W-:Y:S01]  /*01d0*/  LEA R8, R5.reuse, R0.reuse, 0x1 ;  /* 0x0000000005087211 */ /* 0x0c0fe200078e08ff */
[C-C-:B------:R-:W-:Y:S01]  /*01e0*/  IMAD R9, R5.reuse, 0x6, R0.reuse ;  /* 0x0000000605097824 */ /* 0x140fe200078e0200 */
[C---:B------:R-:W-:Y:S01]  /*01f0*/  LEA R12, R5.reuse, R0, 0x2 ;  /* 0x00000000050c7211 */ /* 0x040fe200078e10ff */
[----:B------:R-:W-:Y:S01]  /*0200*/  IMAD R11, R5, 0x7, R0 ;  /* 0x00000007050b7824 */ /* 0x000fe200078e0200 */
[----:B------:R-:W-:Y:S01]  /*0210*/  MOV R25, RZ ;  /* 0x000000ff00197202 */ /* 0x000fe20000000f00 */
[----:B------:R-:W-:Y:S01]  /*0220*/  IMAD R15, R3, R2, 0x3 ;  /* 0x00000003030f7424 */ /* 0x000fe200078e0202 */
[----:B------:R-:W-:-:S02]  /*0230*/  MOV R13, R0 ;  /* 0x00000000000d7202 */ /* 0x000fc40000000f00 */
[----:B------:R-:W-:-:S07]  /*0240*/  IADD3 R24, PT, PT, -R7, RZ, RZ ;  /* 0x000000ff07187210 */ /* 0x000fce0007ffe1ff */
.L_x_2:
[----:B------:R-:W0:Y:S01]  /*0250*/  LDC.64 R20, c[0x0][0x398] ;  /* 0x0000e600ff147b82 */ /* 0x000e220000000a00 */
[----:B------:R-:W-:-:S07]  /*0260*/  IADD3 R23, PT, PT, R15, -0x3, RZ ;  /* 0xfffffffd0f177810 */ /* 0x000fce0007ffe0ff */
[----:B------:R-:W1:Y:S01]  /*0270*/  LDC.64 R16, c[0x0][0x3a0] ;  /* 0x0000e800ff107b82 */ /* 0x000e620000000a00 */
[----:B0-----:R-:W-:-:S06]  /*0280*/  IMAD.WIDE.U32 R22, R23, 0x4, R20 ;  /* 0x0000000417167825 */ /* 0x001fcc00078e0014 */
[----:B------:R-:W2:Y:S01]  /*0290*/  LDG.E R22, desc[UR6][R22.64] ;  /* 0x0000000616167981 */ /* 0x000ea2000c1e1900 */
[----:B-1----:R-:W-:-:S06]  /*02a0*/  IMAD.WIDE.U32 R18, R13, 0x4, R16 ;  /* 0x000000040d127825 */ /* 0x002fcc00078e0010 */
[----:B------:R-:W2:Y:S01]  /*02b0*/  LDG.E R18, desc[UR6][R18.64] ;  /* 0x0000000612127981 */ /* 0x000ea2000c1e1900 */
[----:B------:R-:W-:Y:S01]  /*02c0*/  IADD3 R27, PT, PT, R15, -0x2, RZ ;  /* 0xfffffffe0f1b7810 */ /* 0x000fe20007ffe0ff */
[----:B------:R-:W-:-:S06]  /*02d0*/  IMAD.WIDE.U32 R28, R4, 0x4, R16 ;  /* 0x00000004041c7825 */ /* 0x000fcc00078e0010 */
[----:B------:R-:W3:Y:S01]  /*02e0*/  LDG.E R28, desc[UR6][R28.64] ;  /* 0x000000061c1c7981 */ /* 0x000ee2000c1e1900 */
[----:B--2---:R-:W-:Y:S01]  /*02f0*/  FFMA R25, R22, R18, R25 ;  /* 0x0000001216197223 */ /* 0x004fe20000000019 */
[----:B------:R-:W-:Y:S01]  /*0300*/  IMAD.WIDE.U32 R22, R27, 0x4, R20 ;  /* 0x000000041b167825 */ /* 0x000fe200078e0014 */
[----:B------:R-:W-:-:S05]  /*0310*/  IADD3 R27, PT, PT, R15, -0x1, RZ ;  /* 0xffffffff0f1b7810 */ /* 0x000fca0007ffe0ff */
[----:B------:R-:W-:Y:S01]  /*0320*/  IMAD.WIDE.U32 R26, R27, 0x4, R20 ;  /* 0x000000041b1a7825 */ /* 0x000fe200078e0014 */
[----:B------:R-:W3:Y:S04]  /*0330*/  LDG.E R22, desc[UR6][R22.64] ;  /* 0x0000000616167981 */ /* 0x000ee8000c1e1900 */
[----:B------:R0:W2:Y:S02]  /*0340*/  LDG.E R18, desc[UR6][R26.64] ;  /* 0x000000061a127981 */ /* 0x0000a4000c1e1900 */
[----:B0-----:R-:W-:-:S05]  /*0350*/  IMAD.WIDE.U32 R26, R8, 0x4, R16 ;  /* 0x00000004081a7825 */ /* 0x001fca00078e0010 */
[----:B------:R-:W2:Y:S01]  /*0360*/  LDG.E R19, desc[UR6][R26.64] ;  /* 0x000000061a137981 */ /* 0x000ea2000c1e1900 */
[----:B------:R-:W-:Y:S01]  /*0370*/  IADD3 R23, PT, PT, R15, 0x1, RZ ;  /* 0x000000010f177810 */ /* 0x000fe20007ffe0ff */
[----:B---3--:R-:W-:-:S04]  /*0380*/  FFMA R25, R22, R28, R25 ;  /* 0x0000001c16197223 */ /* 0x008fc80000000019 */
[----:B--2---:R-:W-:Y:S01]  /*0390*/  FFMA R25, R18, R19, R25 ;  /* 0x0000001312197223 */ /* 0x004fe20000000019 */
[----:B------:R-:W-:-:S05]  /*03a0*/  IMAD.WIDE.U32 R18, R15, 0x4, R20 ;  /* 0x000000040f127825 */ /* 0x000fca00078e0014 */
[----:B------:R0:W2:Y:S02]  /*03b0*/  LDG.E R28, desc[UR6][R18.64] ;  /* 0x00000006121c7981 */ /* 0x0000a4000c1e1900 */
[----:B0-----:R-:W-:-:S04]  /*03c0*/  IMAD.WIDE.U32 R18, R23, 0x4, R20 ;  /* 0x0000000417127825 */ /* 0x001fc800078e0014 */
[--C-:B------:R-:W-:Y:S02]  /*03d0*/  IMAD.WIDE.U32 R22, R10, 0x4, R16.reuse ;  /* 0x000000040a167825 */ /* 0x100fe400078e0010 */
[----:B------:R-:W3:Y:S04]  /*03e0*/  LDG.E R18, desc[UR6][R18.64] ;  /* 0x0000000612127981 */ /* 0x000ee8000c1e1900 */
[----:B------:R0:W2:Y:S02]  /*03f0*/  LDG.E R29, desc[UR6][R22.64] ;  /* 0x00000006161d7981 */ /* 0x0000a4000c1e1900 */
[----:B0-----:R-:W-:-:S05]  /*0400*/  IMAD.WIDE.U32 R22, R12, 0x4, R16 ;  /* 0x000000040c167825 */ /* 0x001fca00078e0010 */
[----:B------:R0:W3:Y:S01]  /*0410*/  LDG.E R26, desc[UR6][R22.64] ;  /* 0x00000006161a7981 */ /* 0x0000e2000c1e1900 */
[C---:B------:R-:W-:Y:S02]  /*0420*/  IADD3 R27, PT, PT, R15.reuse, 0x3, RZ ;  /* 0x000000030f1b7810 */ /* 0x040fe40007ffe0ff */
[C---:B0-----:R-:W-:Y:S01]  /*0430*/  IADD3 R23, PT, PT, R15.reuse, 0x4, RZ ;  /* 0x000000040f177810 */ /* 0x041fe20007ffe0ff */
[----:B--2---:R-:W-:Y:S01]  /*0440*/  FFMA R25, R28, R29, R25 ;  /* 0x0000001d1c197223 */ /* 0x004fe20000000019 */
[----:B------:R-:W-:-:S05]  /*0450*/  IADD3 R29, PT, PT, R15, 0x2, RZ ;  /* 0x000000020f1d7810 */ /* 0x000fca0007ffe0ff */
[----:B------:R-:W-:-:S06]  /*0460*/  IMAD.WIDE.U32 R28, R29, 0x4, R20 ;  /* 0x000000041d1c7825 */ /* 0x000fcc00078e0014 */
[----:B------:R-:W2:Y:S01]  /*0470*/  LDG.E R28, desc[UR6][R28.64] ;  /* 0x000000061c1c7981 */ /* 0x000ea2000c1e1900 */
[----:B---3--:R-:W-:Y:S01]  /*0480*/  FFMA R25, R18, R26, R25 ;  /* 0x0000001a12197223 */ /* 0x008fe20000000019 */
[----:B------:R-:W-:-:S04]  /*0490*/  IMAD.WIDE.U32 R18, R14, 0x4, R16 ;  /* 0x000000040e127825 */ /* 0x000fc800078e0010 */
[--C-:B------:R-:W-:Y:S02]  /*04a0*/  IMAD.WIDE.U32 R26, R27, 0x4, R20.reuse ;  /* 0x000000041b1a7825 */ /* 0x100fe400078e0014 */
[----:B------:R-:W2:Y:S02]  /*04b0*/  LDG.E R18, desc[UR6][R18.64] ;  /* 0x0000000612127981 */ /* 0x000ea4000c1e1900 */
[----:B------:R-:W-:Y:S02]  /*04c0*/  IMAD.WIDE.U32 R20, R23, 0x4, R20 ;  /* 0x0000000417147825 */ /* 0x000fe400078e0014 */
[----:B------:R-:W3:Y:S02]  /*04d0*/  LDG.E R26, desc[UR6][R26.64] ;  /* 0x000000061a1a7981 */ /* 0x000ee4000c1e1900 */
[--C-:B------:R-:W-:Y:S02]  /*04e0*/  IMAD.WIDE.U32 R22, R9, 0x4, R16.reuse ;  /* 0x0000000409167825 */ /* 0x100fe400078e0010 */
[----:B------:R-:W4:Y:S02]  /*04f0*/  LDG.E R20, desc[UR6][R20.64] ;  /* 0x0000000614147981 */ /* 0x000f24000c1e1900 */
[----:B------:R-:W-:-:S02]  /*0500*/  IMAD.WIDE.U32 R16, R11, 0x4, R16 ;  /* 0x000000040b107825 */ /* 0x000fc400078e0010 */
[----:B------:R-:W3:Y:S04]  /*0510*/  LDG.E R23, desc[UR6][R22.64] ;  /* 0x0000000616177981 */ /* 0x000ee8000c1e1900 */
[----:B------:R-:W4:Y:S01]  /*0520*/  LDG.E R16, desc[UR6][R16.64] ;  /* 0x0000000610107981 */ /* 0x000f22000c1e1900 */
[----:B------:R-:W-:-:S04]  /*0530*/  IADD3 R24, PT, PT, R24, 0x8, RZ ;  /* 0x0000000818187810 */ /* 0x000fc80007ffe0ff */
[----:B------:R-:W-:Y:S02]  /*0540*/  ISETP.NE.AND P1, PT, R24, RZ, PT ;  /* 0x000000ff1800720c */ /* 0x000fe40003f25270 */
[----:B------:R-:W-:Y:S02]  /*0550*/  IADD3 R15, PT, PT, R15, 0x8, RZ ;  /* 0x000000080f0f7810 */ /* 0x000fe40007ffe0ff */
[C---:B------:R-:W-:Y:S02]  /*0560*/  LEA R4, R5.reuse, R4, 0x3 ;  /* 0x0000000405047211 */ /* 0x040fe400078e18ff */
[C---:B------:R-:W-:Y:S02]  /*0570*/  LEA R8, R5.reuse, R8, 0x3 ;  /* 0x0000000805087211 */ /* 0x040fe400078e18ff */
[C---:B------:R-:W-:Y:S02]  /*0580*/  LEA R10, R5.reuse, R10, 0x3 ;  /* 0x0000000a050a7211 */ /* 0x040fe400078e18ff */
[----:B------:R-:W-:-:S02]  /*0590*/  LEA R12, R5, R12, 0x3 ;  /* 0x0000000c050c7211 */ /* 0x000fc400078e18ff */
[C---:B------:R-:W-:Y:S02]  /*05a0*/  LEA R14, R5.reuse, R14, 0x3 ;  /* 0x0000000e050e7211 */ /* 0x040fe400078e18ff */
[C---:B------:R-:W-:Y:S02]  /*05b0*/  LEA R9, R5.reuse, R9, 0x3 ;  /* 0x0000000905097211 */ /* 0x040fe400078e18ff */
[C---:B------:R-:W-:Y:S02]  /*05c0*/  LEA R11, R5.reuse, R11, 0x3 ;  /* 0x0000000b050b7211 */ /* 0x040fe400078e18ff */
[----:B------:R-:W-:Y:S01]  /*05d0*/  LEA R13, R5, R13, 0x3 ;  /* 0x0000000d050d7211 */ /* 0x000fe200078e18ff */
[----:B--2---:R-:W-:-:S04]  /*05e0*/  FFMA R25, R28, R18, R25 ;  /* 0x000000121c197223 */ /* 0x004fc80000000019 */
[----:B---3--:R-:W-:-:S04]  /*05f0*/  FFMA R25, R26, R23, R25 ;  /* 0x000000171a197223 */ /* 0x008fc80000000019 */
[----:B----4-:R-:W-:Y:S01]  /*0600*/  FFMA R25, R20, R16, R25 ;  /* 0x0000001014197223 */ /* 0x010fe20000000019 */
[----:B------:R-:W-:Y:S06]  /*0610*/  @P1 BRA `(.L_x_2) ;  /* 0xfffffffc000c1947 */ /* 0x000fec000383ffff */
.L_x_1:
[----:B------:R-:W-:Y:S05]  /*0620*/  @!P0 BRA `(.L_x_0) ;  /* 0x0000000400048947 */ /* 0x000fea0003800000 */
[----:B------:R-:W-:Y:S02]  /*0630*/  ISETP.GE.U32.AND P0, PT, R6, 0x4, PT ;  /* 0x000000040600780c */ /* 0x000fe40003f06070 */
[----:B------:R-:W-:-:S04]  /*0640*/  LOP3.LUT R24, R2, 0x3, RZ, 0xc0, !PT ;  /* 0x0000000302187812 */ /* 0x000fc800078ec0ff */
[----:B------:R-:W-:-:S07]  /*0650*/  ISETP.NE.AND P1, PT, R24, RZ, PT ;  /* 0x000000ff1800720c */ /* 0x000fce0003f25270 */
[----:B------:R-:W-:Y:S06]  /*0660*/  @!P0 BRA `(.L_x_3) ;  /* 0x00000000007c8947 */ /* 0x000fec0003800000 */
[----:B------:R-:W0:Y:S01]  /*0670*/  LDC.64 R8, c[0x0][0x3a0] ;  /* 0x0000e800ff087b82 */ /* 0x000e220000000a00 */
[----:B------:R-:W-:Y:S02]  /*0680*/  IMAD R13, R3, R2, R7 ;  /* 0x00000002030d7224 */ /* 0x000fe400078e0207 */
[----:B------:R-:W-:-:S03]  /*0690*/  IMAD R6, R7, R5, R0 ;  /* 0x0000000507067224 */ /* 0x000fc600078e0200 */
[C---:B------:R-:W-:Y:S02]  /*06a0*/  IADD3 R21, PT, PT, R13.reuse, 0x1, RZ ;  /* 0x000000010d157810 */ /* 0x040fe40007ffe0ff */
[----:B------:R-:W1:Y:S01]  /*06b0*/  LDC.64 R10, c[0x0][0x398] ;  /* 0x0000e600ff0a7b82 */ /* 0x000e620000000a00 */
[C---:B------:R-:W-:Y:S02]  /*06c0*/  IADD3 R15, PT, PT, R13.reuse, 0x2, RZ ;  /* 0x000000020d0f7810 */ /* 0x040fe40007ffe0ff */
[----:B------:R-:W-:Y:S01]  /*06d0*/  IADD3 R27, PT, PT, R13, 0x3, RZ ;  /* 0x000000030d1b7810 */ /* 0x000fe20007ffe0ff */
[C---:B0-----:R-:W-:Y:S01]  /*06e0*/  IMAD.WIDE.U32 R18, R6.reuse, 0x4, R8 ;  /* 0x0000000406127825 */ /* 0x041fe200078e0008 */
[----:B------:R-:W-:-:S04]  /*06f0*/  IADD3 R6, PT, PT, R6, R5, RZ ;  /* 0x0000000506067210 */ /* 0x000fc80007ffe0ff */
[CC--:B------:R-:W-:Y:S01]  /*0700*/  IADD3 R14, PT, PT, R6.reuse, R5.reuse, RZ ;  /* 0x00000005060e7210 */ /* 0x0c0fe20007ffe0ff */
[--C-:B-1----:R-:W-:Y:S01]  /*0710*/  IMAD.WIDE.U32 R22, R13, 0x4, R10.reuse ;  /* 0x000000040d167825 */ /* 0x102fe200078e000a */
[----:B------:R-:W2:Y:S03]  /*0720*/  LDG.E R18, desc[UR6][R18.64] ;  /* 0x0000000612127981 */ /* 0x000ea6000c1e1900 */
[----:B------:R-:W-:Y:S01]  /*0730*/  IMAD.WIDE.U32 R20, R21, 0x4, R10 ;  /* 0x0000000415147825 */ /* 0x000fe200078e000a */
[----:B------:R-:W2:Y:S03]  /*0740*/  LDG.E R4, desc[UR6][R22.64] ;  /* 0x0000000616047981 */ /* 0x000ea6000c1e1900 */
[----:B------:R-:W-:Y:S01]  /*0750*/  IMAD.WIDE.U32 R16, R6, 0x4, R8 ;  /* 0x0000000406107825 */ /* 0x000fe200078e0008 */
[----:B------:R-:W-:Y:S01]  /*0760*/  IADD3 R29, PT, PT, R14, R5, RZ ;  /* 0x000000050e1d7210 */ /* 0x000fe20007ffe0ff */
[----:B------:R-:W3:Y:S02]  /*0770*/  LDG.E R20, desc[UR6][R20.64] ;  /* 0x0000000614147981 */ /* 0x000ee4000c1e1900 */
[----:B------:R-:W-:-:S02]  /*0780*/  IMAD.WIDE.U32 R12, R15, 0x4, R10 ;  /* 0x000000040f0c7825 */ /* 0x000fc400078e000a */
[----:B------:R-:W3:Y:S02]  /*0790*/  LDG.E R17, desc[UR6][R16.64] ;  /* 0x0000000610117981 */ /* 0x000ee4000c1e1900 */
[----:B------:R-:W-:Y:S02]  /*07a0*/  IMAD.WIDE.U32 R14, R14, 0x4, R8 ;  /* 0x000000040e0e7825 */ /* 0x000fe400078e0008 */
[----:B------:R-:W4:Y:S02]  /*07b0*/  LDG.E R13, desc[UR6][R12.64] ;  /* 0x000000060c0d7981 */ /* 0x000f24000c1e1900 */
[----:B------:R-:W-:Y:S02]  /*07c0*/  IMAD.WIDE.U32 R10, R27, 0x4, R10 ;  /* 0x000000041b0a7825 */ /* 0x000fe400078e000a */
[----:B------:R-:W4:Y:S02]  /*07d0*/  LDG.E R14, desc[UR6][R14.64] ;  /* 0x000000060e0e7981 */ /* 0x000f24000c1e1900 */
[----:B------:R-:W-:-:S02]  /*07e0*/  IMAD.WIDE.U32 R8, R29, 0x4, R8 ;  /* 0x000000041d087825 */ /* 0x000fc400078e0008 */
[----:B------:R-:W5:Y:S04]  /*07f0*/  LDG.E R11, desc[UR6][R10.64] ;  /* 0x000000060a0b7981 */ /* 0x000f68000c1e1900 */
[----:B------:R-:W5:Y:S01]  /*0800*/  LDG.E R8, desc[UR6][R8.64] ;  /* 0x0000000608087981 */ /* 0x000f62000c1e1900 */
[----:B------:R-:W-:Y:S01]  /*0810*/  IADD3 R7, PT, PT, R7, 0x4, RZ ;  /* 0x0000000407077810 */ /* 0x000fe20007ffe0ff */
[----:B--2---:R-:W-:-:S04]  /*0820*/  FFMA R25, R4, R18, R25 ;  /* 0x0000001204197223 */ /* 0x004fc80000000019 */
[----:B---3--:R-:W-:-:S04]  /*0830*/  FFMA R20, R20, R17, R25 ;  /* 0x0000001114147223 */ /* 0x008fc80000000019 */
[----:B----4-:R-:W-:-:S04]  /*0840*/  FFMA R20, R13, R14, R20 ;  /* 0x0000000e0d147223 */ /* 0x010fc80000000014 */
[----:B-----5:R-:W-:-:S07]  /*0850*/  FFMA R25, R11, R8, R20 ;  /* 0x000000080b197223 */ /* 0x020fce0000000014 */
.L_x_3:
[----:B------:R-:W-:Y:S05]  /*0860*/  @!P1 BRA `(.L_x_0) ;  /* 0x0000000000749947 */ /* 0x000fea0003800000 */
[----:B------:R-:W-:Y:S02]  /*0870*/  ISETP.NE.AND P0, PT, R24, 0x1, PT ;  /* 0x000000011800780c */ /* 0x000fe40003f05270 */
[----:B------:R-:W-:-:S04]  /*0880*/  LOP3.LUT R4, R2, 0x1, RZ, 0xc0, !PT ;  /* 0x0000000102047812 */ /* 0x000fc800078ec0ff */
[----:B------:R-:W-:-:S07]  /*0890*/  ISETP.NE.U32.AND P1, PT, R4, 0x1, PT ;  /* 0x000000010400780c */ /* 0x000fce0003f25070 */
[----:B------:R-:W0:Y:S01]  /*08a0*/  @P0 LDC.64 R16, c[0x0][0x398] ;  /* 0x0000e600ff100b82 */ /* 0x000e220000000a00 */
[----:B------:R-:W-:Y:S02]  /*08b0*/  @P0 IMAD R15, R3, R2, R7 ;  /* 0x00000002030f0224 */ /* 0x000fe400078e0207 */
[CC--:B------:R-:W-:Y:S01]  /*08c0*/  @P0 IMAD R14, R7.reuse, R5.reuse, R0 ;  /* 0x00000005070e0224 */ /* 0x0c0fe200078e0200 */
[----:B------:R-:W-:Y:S02]  /*08d0*/  @P0 IADD3 R7, PT, PT, R7, 0x2, RZ ;  /* 0x0000000207070810 */ /* 0x000fe40007ffe0ff */
[----:B------:R-:W-:Y:S02]  /*08e0*/  @P0 IADD3 R21, PT, PT, R15, 0x1, RZ ;  /* 0x000000010f150810 */ /* 0x000fe40007ffe0ff */
[----:B------:R-:W1:Y:S01]  /*08f0*/  @P0 LDC.64 R12, c[0x0][0x3a0] ;  /* 0x0000e800ff0c0b82 */ /* 0x000e620000000a00 */
[----:B------:R-:W-:-:S07]  /*0900*/  @P0 IADD3 R23, PT, PT, R14, R5, RZ ;  /* 0x000000050e170210 */ /* 0x000fce0007ffe0ff */
[----:B------:R-:W2:Y:S08]  /*0910*/  @!P1 LDC.64 R8, c[0x0][0x398] ;  /* 0x0000e600ff089b82 */ /* 0x000eb00000000a00 */
[----:B------:R-:W3:Y:S01]  /*0920*/  @!P1 LDC.64 R10, c[0x0][0x3a0] ;  /* 0x0000e800ff0a9b82 */ /* 0x000ee20000000a00 */
[----:B0-----:R-:W-:-:S04]  /*0930*/  @P0 IMAD.WIDE.U32 R18, R15, 0x4, R16 ;  /* 0x000000040f120825 */ /* 0x001fc800078e0010 */
[----:B------:R-:W-:Y:S01]  /*0940*/  @P0 IMAD.WIDE.U32 R16, R21, 0x4, R16 ;  /* 0x0000000415100825 */ /* 0x000fe200078e0010 */
[----:B------:R-:W4:Y:S03]  /*0950*/  @P0 LDG.E R4, desc[UR6][R18.64] ;  /* 0x0000000612040981 */ /* 0x000f26000c1e1900 */
[----:B-1----:R-:W-:Y:S02]  /*0960*/  @P0 IMAD.WIDE.U32 R14, R14, 0x4, R12 ;  /* 0x000000040e0e0825 */ /* 0x002fe400078e000c */
[----:B------:R-:W5:Y:S02]  /*0970*/  @P0 LDG.E R17, desc[UR6][R16.64] ;  /* 0x0000000610110981 */ /* 0x000f64000c1e1900 */
[----:B------:R-:W-:Y:S02]  /*0980*/  @!P1 IMAD R21, R3, R2, R7 ;  /* 0x0000000203159224 */ /* 0x000fe400078e0207 */
[----:B------:R-:W-:Y:S01]  /*0990*/  @P0 IMAD.WIDE.U32 R12, R23, 0x4, R12 ;  /* 0x00000004170c0825 */ /* 0x000fe200078e000c */
[----:B------:R-:W4:Y:S03]  /*09a0*/  @P0 LDG.E R14, desc[UR6][R14.64] ;  /* 0x000000060e0e0981 */ /* 0x000f26000c1e1900 */
[----:B------:R-:W-:-:S02]  /*09b0*/  @!P1 IMAD R7, R7, R5, R0 ;  /* 0x0000000507079224 */ /* 0x000fc400078e0200 */
[----:B--2---:R-:W-:Y:S01]  /*09c0*/  @!P1 IMAD.WIDE.U32 R8, R21, 0x4, R8 ;  /* 0x0000000415089825 */ /* 0x004fe200078e0008 */
[----:B------:R-:W5:Y:S03]  /*09d0*/  @P0 LDG.E R12, desc[UR6][R12.64] ;  /* 0x000000060c0c0981 */ /* 0x000f66000c1e1900 */
[----:B---3--:R-:W-:Y:S02]  /*09e0*/  @!P1 IMAD.WIDE.U32 R10, R7, 0x4, R10 ;  /* 0x00000004070a9825 */ /* 0x008fe400078e000a */
[----:B------:R-:W2:Y:S04]  /*09f0*/  @!P1 LDG.E R8, desc[UR6][R8.64] ;  /* 0x0000000608089981 */ /* 0x000ea8000c1e1900 */
[----:B------:R-:W2:Y:S01]  /*0a00*/  @!P1 LDG.E R10, desc[UR6][R10.64] ;  /* 0x000000060a0a9981 */ /* 0x000ea2000c1e1900 */
[----:B----4-:R-:W-:-:S04]  /*0a10*/  @P0 FFMA R4, R4, R14, R25 ;  /* 0x0000000e04040223 */ /* 0x010fc80000000019 */
[----:B-----5:R-:W-:-:S04]  /*0a20*/  @P0 FFMA R25, R17, R12, R4 ;  /* 0x0000000c11190223 */ /* 0x020fc80000000004 */
[----:B--2---:R-:W-:-:S07]  /*0a30*/  @!P1 FFMA R25, R8, R10, R25 ;  /* 0x0000000a08199223 */ /* 0x004fce0000000019 */
.L_x_0:
[----:B------:R-:W0:Y:S01]  /*0a40*/  LDC.64 R6, c[0x0][0x3a8] ;  /* 0x0000ea00ff067b82 */ /* 0x000e220000000a00 */
[----:B------:R-:W-:Y:S01]  /*0a50*/  IMAD R3, R3, R5, R0 ;  /* 0x0000000503037224 */ /* 0x000fe200078e0200 */
[----:B------:R-:W1:Y:S01]  /*0a60*/  LDCU UR5, c[0x0][0x390] ;  /* 0x00007200ff0577ac */ /* 0x000e620008000800 */
[----:B------:R-:W2:Y:S02]  /*0a70*/  LDCU UR8, c[0x0][0x38c] ;  /* 0x00007180ff0877ac */ /* 0x000ea40008000800 */
[----:B0-----:R-:W-:-:S05]  /*0a80*/  IMAD.WIDE.U32 R2, R3, 0x4, R6 ;  /* 0x0000000403027825 */ /* 0x001fca00078e0006 */
[----:B------:R-:W1:Y:S02]  /*0a90*/  LDG.E R0, desc[UR6][R2.64] ;  /* 0x0000000602007981 */ /* 0x000e64000c1e1900 */
[----:B-1----:R-:W-:-:S04]  /*0aa0*/  FMUL R0, R0, UR5 ;  /* 0x0000000500007c20 */ /* 0x002fc80008400000 */
[----:B--2---:R-:W-:-:S05]  /*0ab0*/  FFMA R25, R25, UR8, R0 ;  /* 0x0000000819197c23 */ /* 0x004fca0008000000 */
[----:B------:R-:W-:Y:S01]  /*0ac0*/  STG.E desc[UR6][R2.64], R25 ;  /* 0x0000001902007986 */ /* 0x000fe2000c101906 */
[----:B------:R-:W-:Y:S05]  /*0ad0*/  EXIT ;  /* 0x000000000000794d */ /* 0x000fea0003800000 */
.L_x_4:
[----:B------:R-:W-:-:S00]  /*0ae0*/  BRA `(.L_x_4) ;  /* 0xfffffffc00fc7947 */ /* 0x000fc0000383ffff */
[----:B------:R-:W-:-:S00]  /*0af0*/  NOP ;  /* 0x0000000000007918 */ /* 0x000fc00000000000 */
        /* <DEDUP_REMOVED lines=8> */
.L_x_21:


//--------------------- .text._Z19checkEqualityKernelPfS_Pb --------------------------
	.section	.text._Z19checkEqualityKernelPfS_Pb,"ax",@progbits
	.align	128
        .global         _Z19checkEqualityKernelPfS_Pb
        .type           _Z19checkEqualityKernelPfS_Pb,@function
        .size           _Z19checkEqualityKernelPfS_Pb,(.L_x_22 - _Z19checkEqualityKernelPfS_Pb)
        .other          _Z19checkEqualityKernelPfS_Pb,@"STO_CUDA_ENTRY STV_DEFAULT"
_Z19checkEqualityKernelPfS_Pb:
.text._Z19checkEqualityKernelPfS_Pb:
[----:B------:R-:W-:Y:S01]  /*0000*/  LDC R1, c[0x0][0x37c] ;  /* 0x0000df00ff017b82 */ /* 0x000fe20000000800 */
[----:B------:R-:W0:Y:S07]  /*0010*/  S2R R0, SR_TID.X ;  /* 0x0000000000007919 */ /* 0x000e2e0000002100 */
[----:B------:R-:W0:Y:S01]  /*0020*/  S2UR UR6, SR_CTAID.X ;  /* 0x00000000000679c3 */ /* 0x000e220000002500 */
[----:B------:R-:W1:Y:S01]  /*0030*/  LDCU.64 UR4, c[0x0][0x358] ;  /* 0x00006b00ff0477ac */ /* 0x000e620008000a00 */
[----:B------:R-:W2:Y:S06]  /*0040*/  LDCU.64 UR8, c[0x0][0x390] ;  /* 0x00007200ff0877ac */ /* 0x000eac0008000a00 */
[----:B------:R-:W0:Y:S08]  /*0050*/  LDC R9, c[0x0][0x360] ;  /* 0x0000d800ff097b82 */ /* 0x000e300000000800 */
[----:B------:R-:W3:Y:S08]  /*0060*/  LDC.64 R2, c[0x0][0x380] ;  /* 0x0000e000ff027b82 */ /* 0x000ef00000000a00 */
[----:B------:R-:W4:Y:S01]  /*0070*/  LDC.64 R4, c[0x0][0x388] ;  /* 0x0000e200ff047b82 */ /* 0x000f220000000a00 */
[----:B0-----:R-:W-:-:S04]  /*0080*/  IMAD R9, R9, UR6, R0 ;  /* 0x0000000609097c24 */ /* 0x001fc8000f8e0200 */
[----:B---3--:R-:W-:-:S06]  /*0090*/  IMAD.WIDE R2, R9, 0x4, R2 ;  /* 0x0000000409027825 */ /* 0x008fcc00078e0202 */
[----:B-1----:R-:W3:Y:S01]  /*00a0*/  LDG.E R2, desc[UR4][R2.64] ;  /* 0x0000000402027981 */ /* 0x002ee2000c1e1900 */
[----:B----4-:R-:W-:-:S06]  /*00b0*/  IMAD.WIDE R4, R9, 0x4, R4 ;  /* 0x0000000409047825 */ /* 0x010fcc00078e0204 */
[----:B------:R-:W3:Y:S01]  /*00c0*/  LDG.E R5, desc[UR4][R4.64] ;  /* 0x0000000404057981 */ /* 0x000ee2000c1e1900 */
[----:B------:R-:W-:Y:S01]  /*00d0*/  UMOV UR6, 0xa0b5ed8d ;  /* 0xa0b5ed8d00067882 */ /* 0x000fe20000000000 */
[----:B------:R-:W-:Y:S01]  /*00e0*/  UMOV UR7, 0x3eb0c6f7 ;  /* 0x3eb0c6f700077882 */ /* 0x000fe20000000000 */
[----:B---3--:R-:W-:-:S04]  /*00f0*/  FADD R0, R2, -R5 ;  /* 0x8000000502007221 */ /* 0x008fc80000000000 */
[----:B------:R-:W0:Y:S02]  /*0100*/  F2F.F64.F32 R6, |R0| ;  /* 0x4000000000067310 */ /* 0x000e240000201800 */
[----:B0-----:R-:W-:Y:S01]  /*0110*/  DSETP.GEU.AND P0, PT, R6, UR6, PT ;  /* 0x0000000606007e2a */ /* 0x001fe2000bf0e000 */
[----:B--2---:R-:W-:-:S04]  /*0120*/  IADD3 R6, P1, PT, R9, UR8, RZ ;  /* 0x0000000809067c10 */ /* 0x004fc8000ff3e0ff */
[----:B------:R-:W-:Y:S02]  /*0130*/  LEA.HI.X.SX32 R7, R9, UR9, 0x1, P1 ;  /* 0x0000000909077c11 */ /* 0x000fe400088f0eff */
[----:B------:R-:W-:-:S05]  /*0140*/  SEL R9, RZ, 0x1, P0 ;  /* 0x00000001ff097807 */ /* 0x000fca0000000000 */
[----:B------:R-:W-:Y:S01]  /*0150*/  STG.E.U8 desc[UR4][R6.64], R9 ;  /* 0x0000000906007986 */ /* 0x000fe2000c101104 */
[----:B------:R-:W-:Y:S05]  /*0160*/  EXIT ;  /* 0x000000000000794d */ /* 0x000fea0003800000 */
.L_x_5:
        /* <DEDUP_REMOVED lines=9> */
.L_x_22:


//--------------------- .text._Z14cuConstArrInitPfi --------------------------
	.section	.text._Z14cuConstArrInitPfi,"ax",@progbits
	.align	128
        .global         _Z14cuConstArrInitPfi
        .type           _Z14cuConstArrInitPfi,@function
        .size           _Z14cuConstArrInitPfi,(.L_x_23 - _Z14cuConstArrInitPfi)
        .other          _Z14cuConstArrInitPfi,@"STO_CUDA_ENTRY STV_DEFAULT"
_Z14cuConstArrInitPfi:
.text._Z14cuConstArrInitPfi:
[----:B------:R-:W-:Y:S01]  /*0000*/  LDC R1, c[0x0][0x37c] ;  /* 0x0000df00ff017b82 */ /* 0x000fe20000000800 */
[----:B------:R-:W0:Y:S07]  /*0010*/  S2R R0, SR_TID.X ;  /* 0x0000000000007919 */ /* 0x000e2e0000002100 */
[----:B------:R-:W0:Y:S01]  /*0020*/  S2UR UR6, SR_CTAID.X ;  /* 0x00000000000679c3 */ /* 0x000e220000002500 */
[----:B------:R-:W1:Y:S01]  /*0030*/  LDCU UR7, c[0x0][0x388] ;  /* 0x00007100ff0777ac */ /* 0x000e620008000800 */
[----:B------:R-:W2:Y:S06]  /*0040*/  LDCU.64 UR4, c[0x0][0x358] ;  /* 0x00006b00ff0477ac */ /* 0x000eac0008000a00 */
[----:B------:R-:W0:Y:S08]  /*0050*/  LDC R5, c[0x0][0x360] ;  /* 0x0000d800ff057b82 */ /* 0x000e300000000800 */
[----:B------:R-:W3:Y:S01]  /*0060*/  LDC.64 R2, c[0x0][0x380] ;  /* 0x0000e000ff027b82 */ /* 0x000ee20000000a00 */
[----:B-1----:R-:W-:Y:S01]  /*0070*/  I2FP.F32.S32 R7, UR7 ;  /* 0x0000000700077c45 */ /* 0x002fe20008201400 */
[----:B0-----:R-:W-:-:S04]  /*0080*/  IMAD R5, R5, UR6, R0 ;  /* 0x0000000605057c24 */ /* 0x001fc8000f8e0200 */
[----:B---3--:R-:W-:-:S05]  /*0090*/  IMAD.WIDE R2, R5, 0x4, R2 ;  /* 0x0000000405027825 */ /* 0x008fca00078e0202 */
[----:B--2---:R-:W-:Y:S01]  /*00a0*/  STG.E desc[UR4][R2.64], R7 ;  /* 0x0000000702007986 */ /* 0x004fe2000c101904 */
[----:B------:R-:W-:Y:S05]  /*00b0*/  EXIT ;  /* 0x000000000000794d */ /* 0x000fea0003800000 */
.L_x_6:
        /* <DEDUP_REMOVED lines=12> */
.L_x_23:


//--------------------- .text._Z13cuRandArrInitPfiii --------------------------
	.section	.text._Z13cuRandArrInitPfiii,"ax",@progbits
	.align	128
        .global         _Z13cuRandArrInitPfiii
        .type           _Z13cuRandArrInitPfiii,@function
        .size           _Z13cuRandArrInitPfiii,(.L_x_24 - _Z13cuRandArrInitPfiii)
        .other          _Z13cuRandArrInitPfiii,@"STO_CUDA_ENTRY STV_DEFAULT"
_Z13cuRandArrInitPfiii:
.text._Z13cuRandArrInitPfiii:
[----:B------:R-:W0:Y:S01]  /*0000*/  LDC R1, c[0x0][0x37c] ;  /* 0x0000df00ff017b82 */ /* 0x000e220000000800 */
[----:B------:R-:W1:Y:S07]  /*0010*/  S2R R3, SR_TID.X ;  /* 0x0000000000037919 */ /* 0x000e6e0000002100 */
[----:B------:R-:W1:Y:S01]  /*0020*/  S2UR UR4, SR_CTAID.X ;  /* 0x00000000000479c3 */ /* 0x000e620000002500 */
[----:B------:R-:W2:Y:S01]  /*0030*/  LDCU UR5, c[0x0][0x390] ;  /* 0x00007200ff0577ac */ /* 0x000ea20008000800 */
[----:B0-----:R-:W-:-:S06]  /*0040*/  VIADD R1, R1, 0xffffffd0 ;  /* 0xffffffd001017836 */ /* 0x001fcc0000000000 */
[----:B------:R-:W1:Y:S02]  /*0050*/  LDC R10, c[0x0][0x360] ;  /* 0x0000d800ff0a7b82 */ /* 0x000e640000000800 */
[----:B-1----:R-:W-:-:S05]  /*0060*/  IMAD R10, R10, UR4, R3 ;  /* 0x000000040a0a7c24 */ /* 0x002fca000f8e0203 */
[----:B--2---:R-:W-:-:S13]  /*0070*/  ISETP.GE.AND P0, PT, R10, UR5, PT ;  /* 0x000000050a007c0c */ /* 0x004fda000bf06270 */
[----:B------:R-:W-:Y:S05]  /*0080*/  @P0 EXIT ;  /* 0x000000000000094d */ /* 0x000fea0003800000 */
[----:B------:R-:W-:-:S06]  /*0090*/  CS2R R2, SR_CLOCKLO ;  /* 0x0000000000027805 */ /* 0x000fcc0000015000 */
[----:B------:R-:W-:Y:S01]  /*00a0*/  LOP3.LUT R0, R3, 0xf7dcefdd, RZ, 0x3c, !PT ;  /* 0xf7dcefdd03007812 */ /* 0x000fe200078e3cff */
[----:B------:R-:W0:Y:S01]  /*00b0*/  LDCU.64 UR6, c[0x0][0x358] ;  /* 0x00006b00ff0677ac */ /* 0x000e220008000a00 */
[----:B------:R-:W-:Y:S01]  /*00c0*/  LOP3.LUT R2, R2, 0xaad26b49, RZ, 0x3c, !PT ;  /* 0xaad26b4902027812 */ /* 0x000fe200078e3cff */
[----:B------:R-:W-:Y:S01]  /*00d0*/  BSSY.RECONVERGENT B0, `(.L_x_7) ;  /* 0x000025d000007945 */ /* 0x000fe20003800200 */
[----:B------:R-:W-:Y:S01]  /*00e0*/  ISETP.NE.AND P0, PT, R10, RZ, PT ;  /* 0x000000ff0a00720c */ /* 0x000fe20003f05270 */
[----:B------:R-:W-:Y:S02]  /*00f0*/  IMAD R0, R0, -0x658354e5, RZ ;  /* 0x9a7cab1b00007824 */ /* 0x000fe400078e02ff */
[----:B------:R-:W-:Y:S02]  /*0100*/  IMAD R3, R2, 0x4182bed5, RZ ;  /* 0x4182bed502037824 */ /* 0x000fe400078e02ff */
[C---:B------:R-:W-:Y:S01]  /*0110*/  VIADD R7, R0.reuse, 0x1f123bb5 ;  /* 0x1f123bb500077836 */ /* 0x040fe20000000000 */
[----:B------:R-:W-:Y:S01]  /*0120*/  LOP3.LUT R4, R0, 0x5491333, RZ, 0x3c, !PT ;  /* 0x0549133300047812 */ /* 0x000fe200078e3cff */
[C---:B------:R-:W-:Y:S01]  /*0130*/  VIADD R5, R3.reuse, 0x583f19 ;  /* 0x00583f1903057836 */ /* 0x040fe20000000000 */
[----:B------:R-:W-:-:S02]  /*0140*/  IADD3 R2, PT, PT, R3, 0x64f0c9, R0 ;  /* 0x0064f0c903027810 */ /* 0x000fc40007ffe000 */
[C---:B------:R-:W-:Y:S01]  /*0150*/  LOP3.LUT R6, R3.reuse, 0x159a55e5, RZ, 0x3c, !PT ;  /* 0x159a55e503067812 */ /* 0x040fe200078e3cff */
[----:B------:R-:W-:Y:S01]  /*0160*/  VIADD R3, R3, 0x75bcd15 ;  /* 0x075bcd1503037836 */ /* 0x000fe20000000000 */
[----:B------:R1:W-:Y:S01]  /*0170*/  STL.64 [R1+0x10], R4 ;  /* 0x0000100401007387 */ /* 0x0003e20000100a00 */
[----:B------:R-:W-:-:S03]  /*0180*/  SHF.R.S32.HI R0, RZ, 0x1f, R10 ;  /* 0x0000001fff007819 */ /* 0x000fc6000001140a */
[----:B------:R1:W-:Y:S04]  /*0190*/  STL.64 [R1+0x8], R6 ;  /* 0x0000080601007387 */ /* 0x0003e80000100a00 */
[----:B------:R1:W-:Y:S01]  /*01a0*/  STL.64 [R1], R2 ;  /* 0x0000000201007387 */ /* 0x0003e20000100a00 */
[----:B0-----:R-:W-:Y:S05]  /*01b0*/  @!P0 BRA `(.L_x_8) ;  /* 0x0000002400388947 */ /* 0x001fea0003800000 */
[----:B------:R-:W-:Y:S02]  /*01c0*/  IMAD.MOV.U32 R14, RZ, RZ, R0 ;  /* 0x000000ffff0e7224 */ /* 0x000fe400078e0000 */
[----:B------:R-:W-:Y:S02]  /*01d0*/  IMAD.MOV.U32 R12, RZ, RZ, RZ ;  /* 0x000000ffff0c7224 */ /* 0x000fe400078e00ff */
[----:B------:R-:W-:-:S07]  /*01e0*/  IMAD.MOV.U32 R11, RZ, RZ, R10 ;  /* 0x000000ffff0b7224 */ /* 0x000fce00078e000a */
.L_x_17:
[----:B------:R-:W-:Y:S01]  /*01f0*/  LOP3.LUT R0, R11, 0x3, RZ, 0xc0, !PT ;  /* 0x000000030b007812 */ /* 0x000fe200078ec0ff */
[----:B------:R-:W-:Y:S03]  /*0200*/  BSSY.RECONVERGENT B1, `(.L_x_9) ;  /* 0x0000243000017945 */ /* 0x000fe60003800200 */
[----:B------:R-:W-:-:S04]  /*0210*/  ISETP.NE.U32.AND P0, PT, R0, RZ, PT ;  /* 0x000000ff0000720c */ /* 0x000fc80003f05070 */
[----:B------:R-:W-:-:S13]  /*0220*/  ISETP.NE.AND.EX P0, PT, RZ, RZ, PT, P0 ;  /* 0x000000ffff00720c */ /* 0x000fda0003f05300 */
[----:B0-----:R-:W-:Y:S05]  /*0230*/  @!P0 BRA `(.L_x_10) ;  /* 0x0000002000fc8947 */ /* 0x001fea0003800000 */
[----:B------:R-:W0:Y:S01]  /*0240*/  LDC.64 R8, c[0x4][RZ] ;  /* 0x01000000ff087b82 */ /* 0x000e220000000a00 */
[----:B------:R-:W-:Y:S01]  /*0250*/  IMAD.MOV.U32 R0, RZ, RZ, RZ ;  /* 0x000000ffff007224 */ /* 0x000fe200078e00ff */
[----:B-1----:R-:W-:Y:S02]  /*0260*/  CS2R R4, SRZ ;  /* 0x0000000000047805 */ /* 0x002fe4000001ff00 */
[----:B------:R-:W-:Y:S01]  /*0270*/  CS2R R6, SRZ ;  /* 0x0000000000067805 */ /* 0x000fe2000001ff00 */
[----:B------:R-:W-:Y:S02]  /*0280*/  IMAD.MOV.U32 R3, RZ, RZ, RZ ;  /* 0x000000ffff037224 */ /* 0x000fe400078e00ff */
[----:B0-----:R-:W-:-:S07]  /*0290*/  IMAD.WIDE.U32 R8, R12, 0xc80, R8 ;  /* 0x00000c800c087825 */ /* 0x001fce00078e0008 */
.L_x_12:
[----:B------:R-:W-:-:S06]  /*02a0*/  IMAD R13, R0, 0x4, R1 ;  /* 0x00000004000d7824 */ /* 0x000fcc00078e0201 */
[----:B------:R-:W5:Y:S01]  /*02b0*/  LDL R13, [R13+0x4] ;  /* 0x000004000d0d7983 */ /* 0x000f620000100800 */
[----:B------:R-:W-:-:S05]  /*02c0*/  UMOV UR4, URZ ;  /* 0x000000ff00047c82 */ /* 0x000fca0008000000 */
.L_x_11:
[----:B-----5:R-:W-:Y:S01]  /*02d0*/  SHF.R.U32.HI R21, RZ, UR4, R13 ;  /* 0x00000004ff157c19 */ /* 0x020fe2000801160d */
[----:B------:R-:W-:-:S03]  /*02e0*/  IMAD.SHL.U32 R15, R0, 0x20, RZ ;  /* 0x00000020000f7824 */ /* 0x000fc600078e00ff */
[----:B------:R-:W-:Y:S01]  /*02f0*/  LOP3.LUT R16, R21, 0x1, RZ, 0xc0, !PT ;  /* 0x0000000115107812 */ /* 0x000fe200078ec0ff */
[----:B------:R-:W-:-:S03]  /*0300*/  VIADD R15, R15, UR4 ;  /* 0x000000040f0f7c36 */ /* 0x000fc60008000000 */
[----:B------:R-:W-:Y:S01]  /*0310*/  ISETP.NE.U32.AND P0, PT, R16, 0x1, PT ;  /* 0x000000011000780c */ /* 0x000fe20003f05070 */
[----:B------:R-:W-:-:S03]  /*0320*/  IMAD R15, R15, 0x5, RZ ;  /* 0x000000050f0f7824 */ /* 0x000fc600078e02ff */
[----:B------:R-:W-:Y:S01]  /*0330*/  R2P PR, R21, 0x7e ;  /* 0x0000007e15007804 */ /* 0x000fe20000000000 */
[----:B------:R-:W-:-:S08]  /*0340*/  IMAD.WIDE.U32 R16, R15, 0x4, R8 ;  /* 0x000000040f107825 */ /* 0x000fd000078e0008 */
[----:B------:R-:W2:Y:S04]  /*0350*/  @!P0 LDG.E R20, desc[UR6][R16.64+0x10] ;  /* 0x0000100610148981 */ /* 0x000ea8000c1e1900 */
[----:B------:R-:W3:Y:S04]  /*0360*/  @P1 LDG.E R22, desc[UR6][R16.64+0x24] ;  /* 0x0000240610161981 */ /* 0x000ee8000c1e1900 */
[----:B------:R-:W4:Y:S04]  /*0370*/  @P2 LDG.E R24, desc[UR6][R16.64+0x38] ;  /* 0x0000380610182981 */ /* 0x000f28000c1e1900 */
[----:B------:R-:W4:Y:S04]  /*0380*/  @P3 LDG.E R26, desc[UR6][R16.64+0x4c] ;  /* 0x00004c06101a3981 */ /* 0x000f28000c1e1900 */
[----:B------:R-:W4:Y:S04]  /*0390*/  @P4 LDG.E R28, desc[UR6][R16.64+0x60] ;  /* 0x00006006101c4981 */ /* 0x000f28000c1e1900 */
[----:B------:R-:W4:Y:S04]  /*03a0*/  @!P0 LDG.E R18, desc[UR6][R16.64] ;  /* 0x0000000610128981 */ /* 0x000f28000c1e1900 */
[----:B------:R-:W4:Y:S04]  /*03b0*/  @!P0 LDG.E R15, desc[UR6][R16.64+0x4] ;  /* 0x00000406100f8981 */ /* 0x000f28000c1e1900 */
[----:B------:R-:W4:Y:S04]  /*03c0*/  @P5 LDG.E R19, desc[UR6][R16.64+0x74] ;  /* 0x0000740610135981 */ /* 0x000f28000c1e1900 */
[----:B------:R-:W4:Y:S04]  /*03d0*/  @P1 LDG.E R23, desc[UR6][R16.64+0x20] ;  /* 0x0000200610171981 */ /* 0x000f28000c1e1900 */
[----:B------:R-:W4:Y:S01]  /*03e0*/  @P3 LDG.E R25, desc[UR6][R16.64+0x48] ;  /* 0x0000480610193981 */ /* 0x000f22000c1e1900 */
[----:B--2---:R-:W-:-:S03]  /*03f0*/  @!P0 LOP3.LUT R5, R5, R20, RZ, 0x3c, !PT ;  /* 0x0000001405058212 */ /* 0x004fc600078e3cff */
[----:B------:R-:W2:Y:S01]  /*0400*/  @P1 LDG.E R20, desc[UR6][R16.64+0x14] ;  /* 0x0000140610141981 */ /* 0x000ea2000c1e1900 */
[----:B---3--:R-:W-:-:S03]  /*0410*/  @P1 LOP3.LUT R5, R5, R22, RZ, 0x3c, !PT ;  /* 0x0000001605051212 */ /* 0x008fc600078e3cff */
[----:B------:R-:W3:Y:S01]  /*0420*/  @P1 LDG.E R22, desc[UR6][R16.64+0x1c] ;  /* 0x00001c0610161981 */ /* 0x000ee2000c1e1900 */
[----:B----4-:R-:W-:-:S03]  /*0430*/  @P2 LOP3.LUT R5, R5, R24, RZ, 0x3c, !PT ;  /* 0x0000001805052212 */ /* 0x010fc600078e3cff */
[----:B------:R-:W4:Y:S01]  /*0440*/  @P2 LDG.E R24, desc[UR6][R16.64+0x28] ;  /* 0x0000280610182981 */ /* 0x000f22000c1e1900 */
[----:B------:R-:W-:-:S03]  /*0450*/  @P3 LOP3.LUT R5, R5, R26, RZ, 0x3c, !PT ;  /* 0x0000001a05053212 */ /* 0x000fc600078e3cff */
[----:B------:R-:W3:Y:S01]  /*0460*/  @P6 LDG.E R26, desc[UR6][R16.64+0x88] ;  /* 0x00008806101a6981 */ /* 0x000ee2000c1e1900 */
[----:B------:R-:W-:Y:S02]  /*0470*/  @P4 LOP3.LUT R5, R5, R28, RZ, 0x3c, !PT ;  /* 0x0000001c05054212 */ /* 0x000fe400078e3cff */
[----:B------:R-:W-:Y:S02]  /*0480*/  @!P0 LOP3.LUT R3, R3, R18, RZ, 0x3c, !PT ;  /* 0x0000001203038212 */ /* 0x000fe400078e3cff */
[----:B------:R-:W3:Y:S01]  /*0490*/  @!P0 LDG.E R18, desc[UR6][R16.64+0x8] ;  /* 0x0000080610128981 */ /* 0x000ee2000c1e1900 */
[----:B------:R-:W-:-:S03]  /*04a0*/  @!P0 LOP3.LUT R6, R6, R15, RZ, 0x3c, !PT ;  /* 0x0000000f06068212 */ /* 0x000fc600078e3cff */
[----:B------:R-:W3:Y:S01]  /*04b0*/  @!P0 LDG.E R15, desc[UR6][R16.64+0xc] ;  /* 0x00000c06100f8981 */ /* 0x000ee2000c1e1900 */
[----:B------:R-:W-:-:S03]  /*04c0*/  @P5 LOP3.LUT R5, R5, R19, RZ, 0x3c, !PT ;  /* 0x0000001305055212 */ /* 0x000fc600078e3cff */
[----:B------:R-:W3:Y:S01]  /*04d0*/  @P1 LDG.E R19, desc[UR6][R16.64+0x18] ;  /* 0x0000180610131981 */ /* 0x000ee2000c1e1900 */
[----:B--2---:R-:W-:-:S03]  /*04e0*/  @P1 LOP3.LUT R3, R3, R20, RZ, 0x3c, !PT ;  /* 0x0000001403031212 */ /* 0x004fc600078e3cff */
[----:B------:R-:W2:Y:S01]  /*04f0*/  @P3 LDG.E R20, desc[UR6][R16.64+0x3c] ;  /* 0x00003c0610143981 */ /* 0x000ea2000c1e1900 */
[----:B----4-:R-:W-:-:S03]  /*0500*/  @P2 LOP3.LUT R3, R3, R24, RZ, 0x3c, !PT ;  /* 0x0000001803032212 */ /* 0x010fc600078e3cff */
[----:B------:R-:W4:Y:S01]  /*0510*/  @P4 LDG.E R24, desc[UR6][R16.64+0x50] ;  /* 0x0000500610184981 */ /* 0x000f22000c1e1900 */
[----:B---3--:R-:W-:-:S03]  /*0520*/  @!P0 LOP3.LUT R7, R7, R18, RZ, 0x3c, !PT ;  /* 0x0000001207078212 */ /* 0x008fc600078e3cff */
[----:B------:R-:W3:Y:S01]  /*0530*/  @P2 LDG.E R18, desc[UR6][R16.64+0x30] ;  /* 0x0000300610122981 */ /* 0x000ee2000c1e1900 */
[----:B------:R-:W-:-:S03]  /*0540*/  @!P0 LOP3.LUT R4, R4, R15, RZ, 0x3c, !PT ;  /* 0x0000000f04048212 */ /* 0x000fc600078e3cff */
[----:B------:R-:W3:Y:S01]  /*0550*/  @P2 LDG.E R15, desc[UR6][R16.64+0x2c] ;  /* 0x00002c06100f2981 */ /* 0x000ee2000c1e1900 */
[----:B------:R-:W-:-:S03]  /*0560*/  @P1 LOP3.LUT R6, R6, R19, RZ, 0x3c, !PT ;  /* 0x0000001306061212 */ /* 0x000fc600078e3cff */
[----:B------:R-:W3:Y:S01]  /*0570*/  @P2 LDG.E R19, desc[UR6][R16.64+0x34] ;  /* 0x0000340610132981 */ /* 0x000ee2000c1e1900 */
[----:B------:R-:W-:Y:S02]  /*0580*/  @P1 LOP3.LUT R7, R7, R22, RZ, 0x3c, !PT ;  /* 0x0000001607071212 */ /* 0x000fe400078e3cff */
[----:B------:R-:W-:Y:S01]  /*0590*/  @P1 LOP3.LUT R4, R4, R23, RZ, 0x3c, !PT ;  /* 0x0000001704041212 */ /* 0x000fe200078e3cff */
[----:B------:R-:W3:Y:S04]  /*05a0*/  @P3 LDG.E R22, desc[UR6][R16.64+0x44] ;  /* 0x0000440610163981 */ /* 0x000ee8000c1e1900 */
[----:B------:R-:W3:Y:S01]  /*05b0*/  @P3 LDG.E R23, desc[UR6][R16.64+0x40] ;  /* 0x0000400610173981 */ /* 0x000ee2000c1e1900 */
[----:B--2---:R-:W-:-:S03]  /*05c0*/  @P3 LOP3.LUT R3, R3, R20, RZ, 0x3c, !PT ;  /* 0x0000001403033212 */ /* 0x004fc600078e3cff */
[----:B------:R-:W2:Y:S01]  /*05d0*/  @P5 LDG.E R20, desc[UR6][R16.64+0x64] ;  /* 0x0000640610145981 */ /* 0x000ea2000c1e1900 */
[----:B----4-:R-:W-:-:S03]  /*05e0*/  @P4 LOP3.LUT R3, R3, R24, RZ, 0x3c, !PT ;  /* 0x0000001803034212 */ /* 0x010fc600078e3cff */
[----:B------:R-:W4:Y:S01]  /*05f0*/  @P6 LDG.E R24, desc[UR6][R16.64+0x78] ;  /* 0x0000780610186981 */ /* 0x000f22000c1e1900 */
[----:B---3--:R-:W-:-:S03]  /*0600*/  @P2 LOP3.LUT R7, R7, R18, RZ, 0x3c, !PT ;  /* 0x0000001207072212 */ /* 0x008fc600078e3cff */
[----:B------:R-:W3:Y:S01]  /*0610*/  @P4 LDG.E R18, desc[UR6][R16.64+0x58] ;  /* 0x0000580610124981 */ /* 0x000ee2000c1e1900 */
[----:B------:R-:W-:-:S03]  /*0620*/  @P2 LOP3.LUT R6, R6, R15, RZ, 0x3c, !PT ;  /* 0x0000000f06062212 */ /* 0x000fc600078e3cff */
[----:B------:R-:W3:Y:S01]  /*0630*/  @P4 LDG.E R15, desc[UR6][R16.64+0x54] ;  /* 0x00005406100f4981 */ /* 0x000ee2000c1e1900 */
[----:B------:R-:W-:-:S03]  /*0640*/  @P2 LOP3.LUT R4, R4, R19, RZ, 0x3c, !PT ;  /* 0x0000001304042212 */ /* 0x000fc600078e3cff */
[----:B------:R-:W3:Y:S01]  /*0650*/  @P4 LDG.E R19, desc[UR6][R16.64+0x5c] ;  /* 0x00005c0610134981 */ /* 0x000ee2000c1e1900 */
[----:B------:R-:W-:Y:S02]  /*0660*/  @P3 LOP3.LUT R7, R7, R22, RZ, 0x3c, !PT ;  /* 0x0000001607073212 */ /* 0x000fe400078e3cff */
[----:B------:R-:W-:Y:S01]  /*0670*/  @P3 LOP3.LUT R4, R4, R25, RZ, 0x3c, !PT ;  /* 0x0000001904043212 */ /* 0x000fe200078e3cff */
[----:B------:R-:W3:Y:S01]  /*0680*/  @P5 LDG.E R22, desc[UR6][R16.64+0x6c] ;  /* 0x00006c0610165981 */ /* 0x000ee2000c1e1900 */
[----:B------:R-:W-:-:S03]  /*0690*/  @P3 LOP3.LUT R6, R6, R23, RZ, 0x3c, !PT ;  /* 0x0000001706063212 */ /* 0x000fc600078e3cff */
[----:B------:R-:W3:Y:S04]  /*06a0*/  @P5 LDG.E R23, desc[UR6][R16.64+0x68] ;  /* 0x0000680610175981 */ /* 0x000ee8000c1e1900 */
[----:B------:R-:W3:Y:S01]  /*06b0*/  @P5 LDG.E R25, desc[UR6][R16.64+0x70] ;  /* 0x0000700610195981 */ /* 0x000ee2000c1e1900 */
[----:B------:R-:W-:Y:S02]  /*06c0*/  LOP3.LUT P0, RZ, R21, 0x80, RZ, 0xc0, !PT ;  /* 0x0000008015ff7812 */ /* 0x000fe4000780c0ff */
[----:B--2---:R-:W-:-:S11]  /*06d0*/  @P5 LOP3.LUT R3, R3, R20, RZ, 0x3c, !PT ;  /* 0x0000001403035212 */ /* 0x004fd600078e3cff */
        /* <DEDUP_REMOVED lines=15> */
[----:B------:R-:W-:Y:S02]  /*07d0*/  @P6 LOP3.LUT R5, R5, R26, RZ, 0x3c, !PT ;  /* 0x0000001a05056212 */ /* 0x000fe400078e3cff */
[----:B--2---:R-:W-:Y:S02]  /*07e0*/  @P0 LOP3.LUT R3, R3, R20, RZ, 0x3c, !PT ;  /* 0x0000001403030212 */ /* 0x004fe400078e3cff */
[----:B----4-:R-:W-:Y:S02]  /*07f0*/  @P0 LOP3.LUT R5, R5, R24, RZ, 0x3c, !PT ;  /* 0x0000001805050212 */ /* 0x010fe400078e3cff */
[----:B---3--:R-:W-:Y:S02]  /*0800*/  @P6 LOP3.LUT R7, R7, R18, RZ, 0x3c, !PT ;  /* 0x0000001207076212 */ /* 0x008fe400078e3cff */
[----:B------:R-:W-:Y:S02]  /*0810*/  @P6 LOP3.LUT R6, R6, R15, RZ, 0x3c, !PT ;  /* 0x0000000f06066212 */ /* 0x000fe400078e3cff */
[----:B------:R-:W-:-:S02]  /*0820*/  @P6 LOP3.LUT R4, R4, R19, RZ, 0x3c, !PT ;  /* 0x0000001304046212 */ /* 0x000fc400078e3cff */
[----:B------:R-:W-:Y:S02]  /*0830*/  @P0 LOP3.LUT R7, R7, R22, RZ, 0x3c, !PT ;  /* 0x0000001607070212 */ /* 0x000fe400078e3cff */
[----:B------:R-:W-:Y:S02]  /*0840*/  @P0 LOP3.LUT R6, R6, R23, RZ, 0x3c, !PT ;  /* 0x0000001706060212 */ /* 0x000fe400078e3cff */
[----:B------:R-:W-:Y:S02]  /*0850*/  @P0 LOP3.LUT R4, R4, R25, RZ, 0x3c, !PT ;  /* 0x0000001904040212 */ /* 0x000fe400078e3cff */
[----:B------:R-:W-:-:S13]  /*0860*/  R2P PR, R21.B1, 0x7f ;  /* 0x0000007f15007804 */ /* 0x000fda0000001000 */
[----:B------:R-:W2:Y:S04]  /*0870*/  @P0 LDG.E R18, desc[UR6][R16.64+0xa0] ;  /* 0x0000a00610120981 */ /* 0x000ea8000c1e1900 */
[----:B------:R-:W3:Y:S04]  /*0880*/  @P0 LDG.E R15, desc[UR6][R16.64+0xa4] ;  /* 0x0000a406100f0981 */ /* 0x000ee8000c1e1900 */
[----:B------:R-:W4:Y:S04]  /*0890*/  @P0 LDG.E R20, desc[UR6][R16.64+0xa8] ;  /* 0x0000a80610140981 */ /* 0x000f28000c1e1900 */
[----:B------:R-:W4:Y:S04]  /*08a0*/  @P0 LDG.E R19, desc[UR6][R16.64+0xac] ;  /* 0x0000ac0610130981 */ /* 0x000f28000c1e1900 */
[----:B------:R-:W4:Y:S04]  /*08b0*/  @P0 LDG.E R22, desc[UR6][R16.64+0xb0] ;  /* 0x0000b00610160981 */ /* 0x000f28000c1e1900 */
[----:B------:R-:W4:Y:S04]  /*08c0*/  @P1 LDG.E R24, desc[UR6][R16.64+0xb4] ;  /* 0x0000b40610181981 */ /* 0x000f28000c1e1900 */
[----:B------:R-:W4:Y:S04]  /*08d0*/  @P1 LDG.E R26, desc[UR6][R16.64+0xbc] ;  /* 0x0000bc06101a1981 */ /* 0x000f28000c1e1900 */
[----:B------:R-:W4:Y:S04]  /*08e0*/  @P1 LDG.E R23, desc[UR6][R16.64+0xb8] ;  /* 0x0000b80610171981 */ /* 0x000f28000c1e1900 */
[----:B------:R-:W4:Y:S04]  /*08f0*/  @P1 LDG.E R28, desc[UR6][R16.64+0xc4] ;  /* 0x0000c406101c1981 */ /* 0x000f28000c1e1900 */
[----:B------:R-:W4:Y:S01]  /*0900*/  @P1 LDG.E R25, desc[UR6][R16.64+0xc0] ;  /* 0x0000c00610191981 */ /* 0x000f22000c1e1900 */
[----:B--2---:R-:W-:-:S03]  /*0910*/  @P0 LOP3.LUT R3, R3, R18, RZ, 0x3c, !PT ;  /* 0x0000001203030212 */ /* 0x004fc600078e3cff */
[----:B------:R-:W2:Y:S01]  /*0920*/  @P2 LDG.E R18, desc[UR6][R16.64+0xc8] ;  /* 0x0000c80610122981 */ /* 0x000ea2000c1e1900 */
[----:B---3--:R-:W-:-:S03]  /*0930*/  @P0 LOP3.LUT R6, R6, R15, RZ, 0x3c, !PT ;  /* 0x0000000f06060212 */ /* 0x008fc600078e3cff */
[----:B------:R-:W3:Y:S01]  /*0940*/  @P2 LDG.E R15, desc[UR6][R16.64+0xcc] ;  /* 0x0000cc06100f2981 */ /* 0x000ee2000c1e1900 */
[----:B----4-:R-:W-:-:S03]  /*0950*/  @P0 LOP3.LUT R7, R7, R20, RZ, 0x3c, !PT ;  /* 0x0000001407070212 */ /* 0x010fc600078e3cff */
[----:B------:R-:W4:Y:S01]  /*0960*/  @P3 LDG.E R20, desc[UR6][R16.64+0xec] ;  /* 0x0000ec0610143981 */ /* 0x000f22000c1e1900 */
[----:B------:R-:W-:-:S03]  /*0970*/  @P0 LOP3.LUT R4, R4, R19, RZ, 0x3c, !PT ;  /* 0x0000001304040212 */ /* 0x000fc600078e3cff */
[----:B------:R-:W4:Y:S01]  /*0980*/  @P2 LDG.E R19, desc[UR6][R16.64+0xd4] ;  /* 0x0000d40610132981 */ /* 0x000f22000c1e1900 */
[----:B------:R-:W-:Y:S02]  /*0990*/  @P0 LOP3.LUT R5, R5, R22, RZ, 0x3c, !PT ;  /* 0x0000001605050212 */ /* 0x000fe400078e3cff */
[----:B------:R-:W-:Y:S01]  /*09a0*/  LOP3.LUT P0, RZ, R21, 0x8000, RZ, 0xc0, !PT ;  /* 0x0000800015ff7812 */ /* 0x000fe2000780c0ff */
[----:B------:R-:W4:Y:S01]  /*09b0*/  @P2 LDG.E R22, desc[UR6][R16.64+0xd0] ;  /* 0x0000d00610162981 */ /* 0x000f22000c1e1900 */
[----:B------:R-:W-:-:S03]  /*09c0*/  @P1 LOP3.LUT R3, R3, R24, RZ, 0x3c, !PT ;  /* 0x0000001803031212 */ /* 0x000fc600078e3cff */
[----:B------:R-:W4:Y:S01]  /*09d0*/  @P3 LDG.E R21, desc[UR6][R16.64+0xe0] ;  /* 0x0000e00610153981 */ /* 0x000f22000c1e1900 */
[----:B------:R-:W-:-:S03]  /*09e0*/  @P1 LOP3.LUT R7, R7, R26, RZ, 0x3c, !PT ;  /* 0x0000001a07071212 */ /* 0x000fc600078e3cff */
[----:B------:R-:W4:Y:S01]  /*09f0*/  @P2 LDG.E R24, desc[UR6][R16.64+0xd8] ;  /* 0x0000d80610182981 */ /* 0x000f22000c1e1900 */
[----:B------:R-:W-:-:S03]  /*0a00*/  @P1 LOP3.LUT R6, R6, R23, RZ, 0x3c, !PT ;  /* 0x0000001706061212 */ /* 0x000fc600078e3cff */
[----:B------:R-:W4:Y:S01]  /*0a10*/  @P3 LDG.E R26, desc[UR6][R16.64+0xdc] ;  /* 0x0000dc06101a3981 */ /* 0x000f22000c1e1900 */
[----:B------:R-:W-:-:S03]  /*0a20*/  @P1 LOP3.LUT R5, R5, R28, RZ, 0x3c, !PT ;  /* 0x0000001c05051212 */ /* 0x000fc600078e3cff */
[----:B------:R-:W4:Y:S04]  /*0a30*/  @P3 LDG.E R28, desc[UR6][R16.64+0xe4] ;  /* 0x0000e406101c3981 */ /* 0x000f28000c1e1900 */
[----:B------:R-:W4:Y:S01]  /*0a40*/  @P3 LDG.E R23, desc[UR6][R16.64+0xe8] ;  /* 0x0000e80610173981 */ /* 0x000f22000c1e1900 */
[----:B--2---:R-:W-:-:S03]  /*0a50*/  @P2 LOP3.LUT R3, R3, R18, RZ, 0x3c, !PT ;  /* 0x0000001203032212 */ /* 0x004fc600078e3cff */
[----:B------:R-:W2:Y:S01]  /*0a60*/  @P4 LDG.E R18, desc[UR6][R16.64+0xf0] ;  /* 0x0000f00610124981 */ /* 0x000ea2000c1e1900 */
[----:B---3--:R-:W-:Y:S02]  /*0a70*/  @P2 LOP3.LUT R6, R6, R15, RZ, 0x3c, !PT ;  /* 0x0000000f06062212 */ /* 0x008fe400078e3cff */
[----:B------:R-:W-:Y:S01]  /*0a80*/  @P1 LOP3.LUT R4, R4, R25, RZ, 0x3c, !PT ;  /* 0x0000001904041212 */ /* 0x000fe200078e3cff */
[----:B------:R-:W3:Y:S03]  /*0a90*/  @P5 LDG.E R15, desc[UR6][R16.64+0x110] ;  /* 0x00011006100f5981 */ /* 0x000ee6000c1e1900 */
[----:B----4-:R-:W-:Y:S02]  /*0aa0*/  @P2 LOP3.LUT R4, R4, R19, RZ, 0x3c, !PT ;  /* 0x0000001304042212 */ /* 0x010fe400078e3cff */
[----:B------:R-:W4:Y:S01]  /*0ab0*/  @P4 LDG.E R19, desc[UR6][R16.64+0xf4] ;  /* 0x0000f40610134981 */ /* 0x000f22000c1e1900 */
        /* <DEDUP_REMOVED lines=12> */
[----:B--2---:R-:W-:-:S03]  /*0b80*/  @P4 LOP3.LUT R3, R3, R18, RZ, 0x3c, !PT ;  /* 0x0000001203034212 */ /* 0x004fc600078e3cff */
[----:B------:R-:W2:Y:S01]  /*0b90*/  @P5 LDG.E R18, desc[UR6][R16.64+0x114] ;  /* 0x0001140610125981 */ /* 0x000ea2000c1e1900 */
[----:B------:R-:W-:-:S03]  /*0ba0*/  @P3 LOP3.LUT R5, R5, R20, RZ, 0x3c, !PT ;  /* 0x0000001405053212 */ /* 0x000fc600078e3cff */
[----:B------:R-:W2:Y:S01]  /*0bb0*/  @P6 LDG.E R20, desc[UR6][R16.64+0x118] ;  /* 0x0001180610146981 */ /* 0x000ea2000c1e1900 */
[----:B----4-:R-:W-:-:S03]  /*0bc0*/  @P4 LOP3.LUT R6, R6, R19, RZ, 0x3c, !PT ;  /* 0x0000001306064212 */ /* 0x010fc600078e3cff */
[----:B------:R-:W4:Y:S01]  /*0bd0*/  @P6 LDG.E R19, desc[UR6][R16.64+0x11c] ;  /* 0x00011c0610136981 */ /* 0x000f22000c1e1900 */
[----:B---3--:R-:W-:-:S03]  /*0be0*/  @P4 LOP3.LUT R7, R7, R22, RZ, 0x3c, !PT ;  /* 0x0000001607074212 */ /* 0x008fc600078e3cff */
[----:B------:R-:W3:Y:S01]  /*0bf0*/  @P6 LDG.E R22, desc[UR6][R16.64+0x120] ;  /* 0x0001200610166981 */ /* 0x000ee2000c1e1900 */
[----:B------:R-:W-:-:S03]  /*0c00*/  @P4 LOP3.LUT R4, R4, R21, RZ, 0x3c, !PT ;  /* 0x0000001504044212 */ /* 0x000fc600078e3cff */
[----:B------:R-:W3:Y:S01]  /*0c10*/  @P0 LDG.E R21, desc[UR6][R16.64+0x130] ;  /* 0x0001300610150981 */ /* 0x000ee2000c1e1900 */
[----:B------:R-:W-:Y:S02]  /*0c20*/  @P4 LOP3.LUT R5, R5, R24, RZ, 0x3c, !PT ;  /* 0x0000001805054212 */ /* 0x000fe400078e3cff */
[----:B------:R-:W-:Y:S01]  /*0c30*/  @P5 LOP3.LUT R4, R4, R15, RZ, 0x3c, !PT ;  /* 0x0000000f04045212 */ /* 0x000fe200078e3cff */
[----:B------:R-:W3:Y:S01]  /*0c40*/  @P6 LDG.E R24, desc[UR6][R16.64+0x128] ;  /* 0x0001280610186981 */ /* 0x000ee2000c1e1900 */
[----:B------:R-:W-:-:S03]  /*0c50*/  @P5 LOP3.LUT R3, R3, R26, RZ, 0x3c, !PT ;  /* 0x0000001a03035212 */ /* 0x000fc600078e3cff */
[----:B------:R-:W3:Y:S01]  /*0c60*/  @P6 LDG.E R15, desc[UR6][R16.64+0x124] ;  /* 0x00012406100f6981 */ /* 0x000ee2000c1e1900 */
[----:B------:R-:W-:-:S03]  /*0c70*/  @P5 LOP3.LUT R7, R7, R28, RZ, 0x3c, !PT ;  /* 0x0000001c07075212 */ /* 0x000fc600078e3cff */
[----:B------:R-:W3:Y:S01]  /*0c80*/  @P0 LDG.E R26, desc[UR6][R16.64+0x12c] ;  /* 0x00012c06101a0981 */ /* 0x000ee2000c1e1900 */
[----:B------:R-:W-:-:S03]  /*0c90*/  @P5 LOP3.LUT R6, R6, R23, RZ, 0x3c, !PT ;  /* 0x0000001706065212 */ /* 0x000fc600078e3cff */
[----:B------:R-:W3:Y:S04]  /*0ca0*/  @P0 LDG.E R28, desc[UR6][R16.64+0x13c] ;  /* 0x00013c06101c0981 */ /* 0x000ee8000c1e1900 */
[----:B------:R-:W3:Y:S01]  /*0cb0*/  @P0 LDG.E R23, desc[UR6][R16.64+0x138] ;  /* 0x0001380610170981 */ /* 0x000ee2000c1e1900 */
[----:B--2---:R-:W-:-:S03]  /*0cc0*/  @P5 LOP3.LUT R5, R5, R18, RZ, 0x3c, !PT ;  /* 0x0000001205055212 */ /* 0x004fc600078e3cff */
[----:B------:R-:W2:Y:S01]  /*0cd0*/  @P0 LDG.E R18, desc[UR6][R16.64+0x134] ;  /* 0x0001340610120981 */ /* 0x000ea2000c1e1900 */
[----:B------:R-:W-:-:S04]  /*0ce0*/  UIADD3 UR4, UPT, UPT, UR4, 0x10, URZ ;  /* 0x0000001004047890 */ /* 0x000fc8000fffe0ff */
[----:B------:R-:W-:Y:S01]  /*0cf0*/  UISETP.NE.AND UP0, UPT, UR4, 0x20, UPT ;  /* 0x000000200400788c */ /* 0x000fe2000bf05270 */
[----:B------:R-:W-:Y:S02]  /*0d00*/  @P6 LOP3.LUT R3, R3, R20, RZ, 0x3c, !PT ;  /* 0x0000001403036212 */ /* 0x000fe400078e3cff */
[----:B----4-:R-:W-:Y:S02]  /*0d10*/  @P6 LOP3.LUT R6, R6, R19, RZ, 0x3c, !PT ;  /* 0x0000001306066212 */ /* 0x010fe400078e3cff */
[----:B---3--:R-:W-:Y:S02]  /*0d20*/  @P6 LOP3.LUT R7, R7, R22, RZ, 0x3c, !PT ;  /* 0x0000001607076212 */ /* 0x008fe400078e3cff */
[----:B------:R-:W-:Y:S02]  /*0d30*/  @P0 LOP3.LUT R6, R6, R21, RZ, 0x3c, !PT ;  /* 0x0000001506060212 */ /* 0x000fe400078e3cff */
[----:B------:R-:W-:Y:S02]  /*0d40*/  @P6 LOP3.LUT R5, R5, R24, RZ, 0x3c, !PT ;  /* 0x0000001805056212 */ /* 0x000fe400078e3cff */
[----:B------:R-:W-:-:S02]  /*0d50*/  @P6 LOP3.LUT R4, R4, R15, RZ, 0x3c, !PT ;  /* 0x0000000f04046212 */ /* 0x000fc400078e3cff */
[----:B------:R-:W-:Y:S02]  /*0d60*/  @P0 LOP3.LUT R3, R3, R26, RZ, 0x3c, !PT ;  /* 0x0000001a03030212 */ /* 0x000fe400078e3cff */
[----:B------:R-:W-:Y:S02]  /*0d70*/  @P0 LOP3.LUT R5, R5, R28, RZ, 0x3c, !PT ;  /* 0x0000001c05050212 */ /* 0x000fe400078e3cff */
[----:B------:R-:W-:Y:S02]  /*0d80*/  @P0 LOP3.LUT R4, R4, R23, RZ, 0x3c, !PT ;  /* 0x0000001704040212 */ /* 0x000fe400078e3cff */
[----:B--2---:R-:W-:Y:S01]  /*0d90*/  @P0 LOP3.LUT R7, R7, R18, RZ, 0x3c, !PT ;  /* 0x0000001207070212 */ /* 0x004fe200078e3cff */
[----:B------:R-:W-:Y:S06]  /*0da0*/  BRA.U UP0, `(.L_x_11) ;  /* 0xfffffff500487547 */ /* 0x000fec000b83ffff */
[----:B------:R-:W-:-:S05]  /*0db0*/  VIADD R0, R0, 0x1 ;  /* 0x0000000100007836 */ /* 0x000fca0000000000 */
[----:B------:R-:W-:-:S13]  /*0dc0*/  ISETP.NE.AND P0, PT, R0, 0x5, PT ;  /* 0x000000050000780c */ /* 0x000fda0003f05270 */
[----:B------:R-:W-:Y:S05]  /*0dd0*/  @P0 BRA `(.L_x_12) ;  /* 0xfffffff400300947 */ /* 0x000fea000383ffff */
[----:B------:R-:W-:Y:S01]  /*0de0*/  LOP3.LUT R0, R11, 0x3, RZ, 0xc0, !PT ;  /* 0x000000030b007812 */ /* 0x000fe200078ec0ff */
[----:B------:R0:W-:Y:S03]  /*0df0*/  STL.64 [R1+0x8], R6 ;  /* 0x0000080601007387 */ /* 0x0001e60000100a00 */
[----:B------:R-:W-:Y:S01]  /*0e00*/  ISETP.NE.U32.AND P0, PT, R0, 0x1, PT ;  /* 0x000000010000780c */ /* 0x000fe20003f05070 */
[----:B------:R0:W-:Y:S03]  /*0e10*/  STL.64 [R1+0x10], R4 ;  /* 0x0000100401007387 */ /* 0x0001e60000100a00 */
[----:B------:R-:W-:Y:S01]  /*0e20*/  ISETP.NE.AND.EX P0, PT, RZ, RZ, PT, P0 ;  /* 0x000000ffff00720c */ /* 0x000fe20003f05300 */
[----:B------:R0:W-:-:S12]  /*0e30*/  STL [R1+0x4], R3 ;  /* 0x0000040301007387 */ /* 0x0001d80000100800 */
[----:B0-----:R-:W-:Y:S05]  /*0e40*/  @!P0 BRA `(.L_x_10) ;  /* 0x0000001400f88947 */ /* 0x001fea0003800000 */
[----:B------:R-:W-:Y:S01]  /*0e50*/  UMOV UR4, URZ ;  /* 0x000000ff00047c82 */ /* 0x000fe20008000000 */
[----:B------:R-:W-:Y:S01]  /*0e60*/  IMAD.MOV.U32 R0, RZ, RZ, RZ ;  /* 0x000000ffff007224 */ /* 0x000fe200078e00ff */
[----:B------:R-:W-:Y:S01]  /*0e70*/  CS2R R6, SRZ ;  /* 0x0000000000067805 */ /* 0x000fe2000001ff00 */
[----:B------:R-:W-:Y:S02]  /*0e80*/  IMAD.MOV.U32 R4, RZ, RZ, RZ ;  /* 0x000000ffff047224 */ /* 0x000fe400078e00ff */
[----:B------:R-:W-:Y:S02]  /*0e90*/  IMAD.MOV.U32 R3, RZ, RZ, RZ ;  /* 0x000000ffff037224 */ /* 0x000fe400078e00ff */
[----:B------:R-:W-:-:S07]  /*0ea0*/  IMAD.U32 R5, RZ, RZ, UR4 ;  /* 0x00000004ff057e24 */ /* 0x000fce000f8e00ff */
.L_x_14:
[----:B------:R-:W-:-:S06]  /*0eb0*/  IMAD R13, R0, 0x4, R1 ;  /* 0x00000004000d7824 */ /* 0x000fcc00078e0201 */
[----:B------:R-:W5:Y:S01]  /*0ec0*/  LDL R13, [R13+0x4] ;  /* 0x000004000d0d7983 */ /* 0x000f620000100800 */
[----:B------:R-:W-:-:S05]  /*0ed0*/  UMOV UR4, URZ ;  /* 0x000000ff00047c82 */ /* 0x000fca0008000000 */
.L_x_13:
        /* <DEDUP_REMOVED lines=180> */
[----:B------:R0:W-:Y:S03]  /*1a20*/  STL [R1+0x4], R3 ;  /* 0x0000040301007387 */ /* 0x0001e60000100800 */
[----:B------:R-:W-:Y:S01]  /*1a30*/  ISETP.NE.AND.EX P0, PT, RZ, RZ, PT, P0 ;  /* 0x000000ffff00720c */ /* 0x000fe20003f05300 */
[----:B------:R0:W-:-:S12]  /*1a40*/  STL.64 [R1+0x10], R4 ;  /* 0x0000100401007387 */ /* 0x0001d80000100a00 */
[----:B0-----:R-:W-:Y:S05]  /*1a50*/  @P0 BRA `(.L_x_10) ;  /* 0x0000000800f40947 */ /* 0x001fea0003800000 */
[----:B------:R-:W-:Y:S01]  /*1a60*/  UMOV UR4, URZ ;  /* 0x000000ff00047c82 */ /* 0x000fe20008000000 */
[----:B------:R-:W-:Y:S01]  /*1a70*/  IMAD.MOV.U32 R0, RZ, RZ, RZ ;  /* 0x000000ffff007224 */ /* 0x000fe200078e00ff */
[----:B------:R-:W-:Y:S01]  /*1a80*/  CS2R R6, SRZ ;  /* 0x0000000000067805 */ /* 0x000fe2000001ff00 */
[----:B------:R-:W-:Y:S02]  /*1a90*/  IMAD.MOV.U32 R4, RZ, RZ, RZ ;  /* 0x000000ffff047224 */ /* 0x000fe400078e00ff */
[----:B------:R-:W-:Y:S02]  /*1aa0*/  IMAD.MOV.U32 R3, RZ, RZ, RZ ;  /* 0x000000ffff037224 */ /* 0x000fe400078e00ff */
[----:B------:R-:W-:-:S07]  /*1ab0*/  IMAD.U32 R5, RZ, RZ, UR4 ;  /* 0x00000004ff057e24 */ /* 0x000fce000f8e00ff */
.L_x_16:
[----:B------:R-:W-:-:S06]  /*1ac0*/  IMAD R13, R0, 0x4, R1 ;  /* 0x00000004000d7824 */ /* 0x000fcc00078e0201 */
[----:B------:R-:W5:Y:S01]  /*1ad0*/  LDL R13, [R13+0x4] ;  /* 0x000004000d0d7983 */ /* 0x000f620000100800 */
[----:B------:R-:W-:-:S05]  /*1ae0*/  UMOV UR4, URZ ;  /* 0x000000ff00047c82 */ /* 0x000fca0008000000 */
.L_x_15:
        /* <DEDUP_REMOVED lines=177> */
[----:B------:R0:W-:Y:S04]  /*2600*/  STL.64 [R1+0x8], R6 ;  /* 0x0000080601007387 */ /* 0x0001e80000100a00 */
[----:B------:R0:W-:Y:S04]  /*2610*/  STL [R1+0x4], R3 ;  /* 0x0000040301007387 */ /* 0x0001e80000100800 */
[----:B------:R0:W-:Y:S02]  /*2620*/  STL.64 [R1+0x10], R4 ;  /* 0x0000100401007387 */ /* 0x0001e40000100a00 */
.L_x_10:
[----:B------:R-:W-:Y:S05]  /*2630*/  BSYNC.RECONVERGENT B1 ;  /* 0x0000000000017941 */ /* 0x000fea0003800200 */
.L_x_9:
[C---:B------:R-:W-:Y:S01]  /*2640*/  ISETP.GT.U32.AND P0, PT, R11.reuse, 0x3, PT ;  /* 0x000000030b00780c */ /* 0x040fe20003f04070 */
[----:B------:R-:W-:Y:S01]  /*2650*/  VIADD R12, R12, 0x1 ;  /* 0x000000010c0c7836 */ /* 0x000fe20000000000 */
[--C-:B------:R-:W-:Y:S02]  /*2660*/  SHF.R.U64 R11, R11, 0x2, R14.reuse ;  /* 0x000000020b0b7819 */ /* 0x100fe4000000120e */
[----:B------:R-:W-:Y:S02]  /*2670*/  ISETP.GT.U32.AND.EX P0, PT, R14, RZ, PT, P0 ;  /* 0x000000ff0e00720c */ /* 0x000fe40003f04100 */
[----:B------:R-:W-:-:S11]  /*2680*/  SHF.R.U32.HI R14, RZ, 0x2, R14 ;  /* 0x00000002ff0e7819 */ /* 0x000fd6000001160e */
[----:B------:R-:W-:Y:S05]  /*2690*/  @P0 BRA `(.L_x_17) ;  /* 0xffffffd800d40947 */ /* 0x000fea000383ffff */
.L_x_8:
[----:B------:R-:W-:Y:S05]  /*26a0*/  BSYNC.RECONVERGENT B0 ;  /* 0x0000000000007941 */ /* 0x000fea0003800200 */
.L_x_7:
[----:B------:R-:W-:Y:S01]  /*26b0*/  SHF.R.U32.HI R0, RZ, 0x2, R3 ;  /* 0x00000002ff007819 */ /* 0x000fe20000011603 */
[----:B------:R-:W2:Y:S03]  /*26c0*/  LDCU.128 UR8, c[0x0][0x380] ;  /* 0x00007000ff0877ac */ /* 0x000ea60008000c00 */
[----:B------:R-:W-:Y:S01]  /*26d0*/  LOP3.LUT R0, R0, R3, RZ, 0x3c, !PT ;  /* 0x0000000300007212 */ /* 0x000fe200078e3cff */
[----:B01----:R-:W-:-:S04]  /*26e0*/  IMAD.SHL.U32 R3, R5, 0x10, RZ ;  /* 0x0000001005037824 */ /* 0x003fc800078e00ff */
[----:B------:R-:W-:-:S05]  /*26f0*/  IMAD.SHL.U32 R4, R0, 0x2, RZ ;  /* 0x0000000200047824 */ /* 0x000fca00078e00ff */
[----:B------:R-:W-:Y:S02]  /*2700*/  LOP3.LUT R4, R0, R4, R3, 0x96, !PT ;  /* 0x0000000400047212 */ /* 0x000fe400078e9603 */
[----:B------:R-:W-:Y:S02]  /*2710*/  SHF.R.S32.HI R3, RZ, 0x1f, R10 ;  /* 0x0000001fff037819 */ /* 0x000fe4000001140a */
[----:B------:R-:W-:Y:S01]  /*2720*/  LOP3.LUT R5, R4, R5, RZ, 0x3c, !PT ;  /* 0x0000000504057212 */ /* 0x000fe200078e3cff */
[----:B--2---:R-:W-:Y:S01]  /*2730*/  UIADD3 UR4, UPT, UPT, UR11, -UR10, URZ ;  /* 0x8000000a0b047290 */ /* 0x004fe2000fffe0ff */
[----:B------:R-:W-:Y:S02]  /*2740*/  IMAD.MOV.U32 R4, RZ, RZ, 0x2f800000 ;  /* 0x2f800000ff047424 */ /* 0x000fe400078e00ff */
[----:B------:R-:W-:Y:S02]  /*2750*/  IADD3 R5, PT, PT, R2, 0x587c5, R5 ;  /* 0x000587c502057810 */ /* 0x000fe40007ffe005 */
[----:B------:R-:W-:-:S02]  /*2760*/  I2FP.F32.S32 R2, UR10 ;  /* 0x0000000a00027c45 */ /* 0x000fc40008201400 */
[----:B------:R-:W-:Y:S02]  /*2770*/  I2FP.F32.U32 R5, R5 ;  /* 0x0000000500057245 */ /* 0x000fe40000201000 */
[----:B------:R-:W-:-:S03]  /*2780*/  I2FP.F32.S32 R0, UR4 ;  /* 0x0000000400007c45 */ /* 0x000fc60008201400 */
[----:B------:R-:W-:-:S04]  /*2790*/  FFMA R5, R5, R4, 1.1641532182693481445e-10 ;  /* 0x2f00000005057423 */ /* 0x000fc80000000004 */
[----:B------:R-:W-:Y:S01]  /*27a0*/  FFMA R0, R5, R0, R2 ;  /* 0x0000000005007223 */ /* 0x000fe20000000002 */
[----:B------:R-:W-:-:S04]  /*27b0*/  LEA R2, P0, R10, UR8, 0x2 ;  /* 0x000000080a027c11 */ /* 0x000fc8000f8010ff */
[----:B------:R-:W-:Y:S01]  /*27c0*/  LEA.HI.X R3, R10, UR9, R3, 0x2, P0 ;  /* 0x000000090a037c11 */ /* 0x000fe200080f1403 */
[----:B------:R-:W0:Y:S02]  /*27d0*/  F2I.TRUNC.NTZ R0, R0 ;  /* 0x0000000000007305 */ /* 0x000e24000020f100 */
[----:B0-----:R-:W-:-:S05]  /*27e0*/  I2FP.F32.S32 R5, R0 ;  /* 0x0000000000057245 */ /* 0x001fca0000201400 */
[----:B------:R-:W-:Y:S01]  /*27f0*/  STG.E desc[UR6][R2.64], R5 ;  /* 0x0000000502007986 */ /* 0x000fe2000c101906 */
[----:B------:R-:W-:Y:S05]  /*2800*/  EXIT ;  /* 0x000000000000794d */ /* 0x000fea0003800000 */
.L_x_18:
        /* <DEDUP_REMOVED lines=15> */
.L_x_24:


//--------------------- .text._Z9cudaHellov       --------------------------
	.section	.text._Z9cudaHellov,"ax",@progbits
	.align	128
        .global         _Z9cudaHellov
        .type           _Z9cudaHellov,@function
        .size           _Z9cudaHellov,(.L_x_25 - _Z9cudaHellov)
        .other          _Z9cudaHellov,@"STO_CUDA_ENTRY STV_DEFAULT"
_Z9cudaHellov:
.text._Z9cudaHellov:
[----:B------:R-:W0:Y:S01]  /*0000*/  LDC R1, c[0x0][0x37c] ;  /* 0x0000df00ff017b82 */ /* 0x000e220000000800 */
[----:B------:R-:W-:Y:S01]  /*0010*/  MOV R0, 0x48 ;  /* 0x0000004800007802 */ /* 0x000fe20000000f00 */
[----:B------:R-:W1:Y:S01]  /*0020*/  LDCU.64 UR4, c[0x4][0x40] ;  /* 0x01000800ff0477ac */ /* 0x000e620008000a00 */
[----:B------:R-:W-:-:S05]  /*0030*/  CS2R R6, SRZ ;  /* 0x0000000000067805 */ /* 0x000fca000001ff00 */
[----:B------:R2:W3:Y:S01]  /*0040*/  LDC.64 R2, c[0x4][R0] ;  /* 0x0100000000027b82 */ /* 0x0004e20000000a00 */
[----:B-1----:R-:W-:Y:S02]  /*0050*/  IMAD.U32 R4, RZ, RZ, UR4 ;  /* 0x00000004ff047e24 */ /* 0x002fe4000f8e00ff */
[----:B--2---:R-:W-:-:S07]  /*0060*/  IMAD.U32 R5, RZ, RZ, UR5 ;  /* 0x00000005ff057e24 */ /* 0x004fce000f8e00ff */
[----:B------:R-:W-:-:S07]  /*0070*/  LEPC R20, `(.L_x_19) ;  /* 0x000000001014794e */ /* 0x000fce0000000000 */
[----:B0--3--:R-:W-:Y:S05]  /*0080*/  CALL.ABS.NOINC R2 ;  /* 0x0000000002007343 */ /* 0x009fea0003c00000 */
.L_x_19:
[----:B------:R-:W-:Y:S05]  /*0090*/  EXIT ;  /* 0x000000000000794d */ /* 0x000fea0003800000 */
.L_x_20:
        /* <DEDUP_REMOVED lines=14> */
.L_x_25:


//--------------------- .nv.global.init           --------------------------
	.section	.nv.global.init,"aw",@progbits
	.align	4
.nv.global.init:
	.type		mrg32k3aM1SubSeq,@object
	.size		mrg32k3aM1SubSeq,(mrg32k3aM2SubSeq - mrg32k3aM1SubSeq)
mrg32k3aM1SubSeq:
        /*0000*/ 	.byte	0x0b, 0xcc, 0xee, 0x04, 0x73, 0x29, 0x8b, 0x6f, 0xf6, 0x53, 0x03, 0xf6, 0x23, 0xf6, 0xea, 0xda
        /* <DEDUP_REMOVED lines=125> */
	.type		mrg32k3aM2SubSeq,@object
	.size		mrg32k3aM2SubSeq,(mrg32k3aM1 - mrg32k3aM2SubSeq)
mrg32k3aM2SubSeq:
        /* <DEDUP_REMOVED lines=126> */
	.type		mrg32k3aM1,@object
	.size		mrg32k3aM1,(mrg32k3aM1Seq - mrg32k3aM1)
mrg32k3aM1:
        /* <DEDUP_REMOVED lines=144> */
	.type		mrg32k3aM1Seq,@object
	.size		mrg32k3aM1Seq,(mrg32k3aM2 - mrg32k3aM1Seq)
mrg32k3aM1Seq:
        /* <DEDUP_REMOVED lines=144> */
	.type		mrg32k3aM2,@object
	.size		mrg32k3aM2,(mrg32k3aM2Seq - mrg32k3aM2)
mrg32k3aM2:
        /* <DEDUP_REMOVED lines=144> */
	.type		mrg32k3aM2Seq,@object
	.size		mrg32k3aM2Seq,(precalc_xorwow_matrix - mrg32k3aM2Seq)
mrg32k3aM2Seq:
        /* <DEDUP_REMOVED lines=144> */
	.type		precalc_xorwow_matrix,@object
	.size		precalc_xorwow_matrix,(precalc_xorwow_offset_matrix - precalc_xorwow_matrix)
precalc_xorwow_matrix:
        /* <DEDUP_REMOVED lines=6400> */
	.type		precalc_xorwow_offset_matrix,@object
	.size		precalc_xorwow_offset_matrix,($str - precalc_xorwow_offset_matrix)
precalc_xorwow_offset_matrix:
        /* <DEDUP_REMOVED lines=6400> */
	.type		$str,@object
	.size		$str,(.L_9 - $str)
$str:
        /*353c0*/ 	.byte	0x48, 0x65, 0x6c, 0x6c, 0x6f, 0x20, 0x66, 0x72, 0x6f, 0x6d, 0x20, 0x43, 0x55, 0x44, 0x41, 0x21
        /*353d0*/ 	.byte	0x0a, 0x00
.L_9:


//--------------------- .nv.shared.reserved.0     --------------------------
	.section	.nv.shared.reserved.0,"aw",@nobits
	.weak		__nv_reservedSMEM_offset_0_alias
	.size		__nv_reservedSMEM_offset_0_alias, 0, 64
	.other		__nv_reservedSMEM_offset_0_alias,@"STO_CUDA_RESERVED_SHARED STV_DEFAULT"
__nv_reservedSMEM_offset_0_alias:
	.zero		0
	.zero		64


//--------------------- .nv.constant0._Z12sgemm_kerneliiiffPKfS0_Pf --------------------------
	.section	.nv.constant0._Z12sgemm_kerneliiiffPKfS0_Pf,"a",@progbits
	.sectionflags	@""
	.align	4
.nv.constant0._Z12sgemm_kerneliiiffPKfS0_Pf:
	.zero		944


//--------------------- .nv.constant0._Z19checkEqualityKernelPfS_Pb --------------------------
	.section	.nv.constant0._Z19checkEqualityKernelPfS_Pb,"a",@progbits
	.sectionflags	@""
	.align	4
.nv.constant0._Z19checkEqualityKernelPfS_Pb:
	.zero		920


//--------------------- .nv.constant0._Z14cuConstArrInitPfi --------------------------
	.section	.nv.constant0._Z14cuConstArrInitPfi,"a",@progbits
	.sectionflags	@""
	.align	4
.nv.constant0._Z14cuConstArrInitPfi:
	.zero		908


//--------------------- .nv.constant0._Z13cuRandArrInitPfiii --------------------------
	.section	.nv.constant0._Z13cuRandArrInitPfiii,"a",@progbits
	.sectionflags	@""
	.align	4
.nv.constant0._Z13cuRandArrInitPfiii:
	.zero		916


//--------------------- .nv.constant0._Z9cudaHellov --------------------------
	.section	.nv.constant0._Z9cudaHellov,"a",@progbits
	.sectionflags	@""
	.align	4
.nv.constant0._Z9cudaHellov:
	.zero		896


//--------------------- SYMBOLS --------------------------

	.type		.nv.reservedSmem.offset0,@object
	.size		.nv.reservedSmem.offset0,0x4
	.type		vprintf,@function
